// auto-generated by cutlass_sweep.gemm — config: {"arch": "sm_90", "cluster_m": 1, "cluster_n": 1, "dtype": "e4m3", "dtype_b": "e4m3", "layout": "nt", "stages": 0, "tile_k": 32, "tile_m": 128, "tile_n": 384}
#include "cutlass/cutlass.h"
#include "cutlass/gemm/collective/collective_builder.hpp"
#include "cutlass/gemm/device/gemm_universal_adapter.h"
#include "cutlass/gemm/kernel/gemm_universal.hpp"
#include "cutlass/epilogue/collective/collective_builder.hpp"

using ElemA = cutlass::float_e4m3_t;
using ElemB = cutlass::float_e4m3_t;
using ElemCD = cutlass::float_e4m3_t;
using Acc  = float;
using TileShape    = cute::Shape<cute::_128, cute::_384, cute::_32>;
using ClusterShape = cute::Shape<cute::_1, cute::_1, cute::_1>;

using CollectiveEpilogue = typename cutlass::epilogue::collective::CollectiveBuilder<
    cutlass::arch::Sm90, cutlass::arch::OpClassTensorOp,
    TileShape, ClusterShape,
    cutlass::epilogue::collective::EpilogueTileAuto,
    Acc, Acc,
    ElemCD, cutlass::layout::RowMajor, 128 / cutlass::sizeof_bits<ElemCD>::value,
    ElemCD, cutlass::layout::RowMajor, 128 / cutlass::sizeof_bits<ElemCD>::value,
    cutlass::epilogue::collective::EpilogueScheduleAuto
  >::CollectiveOp;

using CollectiveMainloop = typename cutlass::gemm::collective::CollectiveBuilder<
    cutlass::arch::Sm90, cutlass::arch::OpClassTensorOp,
    ElemA, cutlass::layout::RowMajor, 128 / cutlass::sizeof_bits<ElemA>::value,
    ElemB, cutlass::layout::ColumnMajor, 128 / cutlass::sizeof_bits<ElemB>::value,
    Acc,
    TileShape, ClusterShape,
    cutlass::gemm::collective::StageCountAutoCarveout<static_cast<int>(sizeof(typename CollectiveEpilogue::SharedStorage))>,
    cutlass::gemm::collective::KernelScheduleAuto
  >::CollectiveOp;

using GemmKernel = cutlass::gemm::kernel::GemmUniversal<
    cute::Shape<int,int,int,int>,
    CollectiveMainloop,
    CollectiveEpilogue
>;
using Gemm = cutlass::gemm::device::GemmUniversalAdapter<GemmKernel>;

// Force the device kernel symbol into the cubin without needing a host main.
auto* _anchor = &cutlass::device_kernel<GemmKernel>;


// ===== COMPILED SASS (sm_90a) =====

	.target	sm_90a

	.elftype	@"ET_EXEC"


//--------------------- .note.nv.tkinfo           --------------------------
	.section	.note.nv.tkinfo,"",@"SHT_NOTE"
	.sectionflags	@"SHF_NOTE_NV_TKINFO"
	.tkinfo
        /*0018*/ 	.word	0x00000002
        /*0030*/ 	.string	""
        /*0030*/ 	.string	"ptxas"
        /*0030*/ 	.string	"Cuda compilation tools, release 13.0, V13.0.88"
        /*0030*/ 	.string	"Build cuda_13.0.r13.0/compiler.36424714_0"
        /*0030*/ 	.string	"-arch sm_90a -m 64 "



//--------------------- .note.nv.cuinfo           --------------------------
	.section	.note.nv.cuinfo,"",@"SHT_NOTE"
	.sectionflags	@"SHF_NOTE_NV_CUINFO"
        /*0018*/ 	.short	0x0002
        /*001a*/ 	.short	0x005a
        /*001c*/ 	.short	0x0082
	.zero		2


//--------------------- .nv.info                  --------------------------
	.section	.nv.info,"",@"SHT_CUDA_INFO"
	.align	4


	//----- nvinfo : EIATTR_REGCOUNT
	.align		4
        /*0000*/ 	.byte	0x04, 0x2f
        /*0002*/ 	.short	(.L_12 - .L_11)
	.align		4
.L_11:
        /*0004*/ 	.word	index@(_ZN7cutlass13device_kernelINS_4gemm6kernel13GemmUniversalIN4cute5tupleIJiiiiEEENS1_10collective13CollectiveMmaINS1_37MainloopSm90TmaGmmaWarpSpecializedFP8ILi14ENS5_IJNS4_1CILi1EEESB_SB_EEENS1_35KernelTmaWarpSpecializedCooperativeEEENS5_IJNSA_ILi128EEENSA_ILi384EEENSA_ILi32EEEEEENS_12float_e4m3_tENS5_IJlSB_lEEESJ_SK_NS4_8TiledMMAINS4_8MMA_AtomIJNS4_4SM904GMMA31MMA_64x192x32_F32E4M3E4M3_SS_TNILNSO_7ScaleInE1ELSQ_1EEEEEENS4_6LayoutINS5_IJNSA_ILi2EEESB_SB_EEENS5_IJSB_NSA_ILi0EEESW_EEEEENS5_IJNS4_10UnderscoreESZ_SZ_EEEEENS4_13SM90_TMA_LOADENS4_14ComposedLayoutINS4_7SwizzleILi1ELi4ELi3EEENS4_18smem_ptr_flag_bitsILi8EEENST_INS5_IJNSA_ILi8EEESH_EEENS5_IJSH_SB_EEEEEEEvNS4_8identityES12_S1C_vS1D_EENS_8epilogue10collective6detail29Sm90TmaWarpSpecializedAdapterINS1G_15DefaultEpilogueISJ_SK_SK_NS1F_6thread17LinearCombinationISJ_Li1EffLNS1K_9ScaleType4KindE0ELNS_15FloatRoundStyleE2ESJ_EENS1_15EpilogueDefaultEEEEEvvEEEEvNT_6ParamsE)
        /*0008*/ 	.word	0x000000a8


	//----- nvinfo : EIATTR_FRAME_SIZE
	.align		4
.L_12:
        /*000c*/ 	.byte	0x04, 0x11
        /*000e*/ 	.short	(.L_14 - .L_13)
	.align		4
.L_13:
        /*0010*/ 	.word	index@(_ZN7cutlass13device_kernelINS_4gemm6kernel13GemmUniversalIN4cute5tupleIJiiiiEEENS1_10collective13CollectiveMmaINS1_37MainloopSm90TmaGmmaWarpSpecializedFP8ILi14ENS5_IJNS4_1CILi1EEESB_SB_EEENS1_35KernelTmaWarpSpecializedCooperativeEEENS5_IJNSA_ILi128EEENSA_ILi384EEENSA_ILi32EEEEEENS_12float_e4m3_tENS5_IJlSB_lEEESJ_SK_NS4_8TiledMMAINS4_8MMA_AtomIJNS4_4SM904GMMA31MMA_64x192x32_F32E4M3E4M3_SS_TNILNSO_7ScaleInE1ELSQ_1EEEEEENS4_6LayoutINS5_IJNSA_ILi2EEESB_SB_EEENS5_IJSB_NSA_ILi0EEESW_EEEEENS5_IJNS4_10UnderscoreESZ_SZ_EEEEENS4_13SM90_TMA_LOADENS4_14ComposedLayoutINS4_7SwizzleILi1ELi4ELi3EEENS4_18smem_ptr_flag_bitsILi8EEENST_INS5_IJNSA_ILi8EEESH_EEENS5_IJSH_SB_EEEEEEEvNS4_8identityES12_S1C_vS1D_EENS_8epilogue10collective6detail29Sm90TmaWarpSpecializedAdapterINS1G_15DefaultEpilogueISJ_SK_SK_NS1F_6thread17LinearCombinationISJ_Li1EffLNS1K_9ScaleType4KindE0ELNS_15FloatRoundStyleE2ESJ_EENS1_15EpilogueDefaultEEEEEvvEEEEvNT_6ParamsE)
        /*0014*/ 	.word	0x00000300


	//----- nvinfo : EIATTR_MIN_STACK_SIZE
	.align		4
.L_14:
        /*0018*/ 	.byte	0x04, 0x12
        /*001a*/ 	.short	(.L_16 - .L_15)
	.align		4
.L_15:
        /*001c*/ 	.word	index@(_ZN7cutlass13device_kernelINS_4gemm6kernel13GemmUniversalIN4cute5tupleIJiiiiEEENS1_10collective13CollectiveMmaINS1_37MainloopSm90TmaGmmaWarpSpecializedFP8ILi14ENS5_IJNS4_1CILi1EEESB_SB_EEENS1_35KernelTmaWarpSpecializedCooperativeEEENS5_IJNSA_ILi128EEENSA_ILi384EEENSA_ILi32EEEEEENS_12float_e4m3_tENS5_IJlSB_lEEESJ_SK_NS4_8TiledMMAINS4_8MMA_AtomIJNS4_4SM904GMMA31MMA_64x192x32_F32E4M3E4M3_SS_TNILNSO_7ScaleInE1ELSQ_1EEEEEENS4_6LayoutINS5_IJNSA_ILi2EEESB_SB_EEENS5_IJSB_NSA_ILi0EEESW_EEEEENS5_IJNS4_10UnderscoreESZ_SZ_EEEEENS4_13SM90_TMA_LOADENS4_14ComposedLayoutINS4_7SwizzleILi1ELi4ELi3EEENS4_18smem_ptr_flag_bitsILi8EEENST_INS5_IJNSA_ILi8EEESH_EEENS5_IJSH_SB_EEEEEEEvNS4_8identityES12_S1C_vS1D_EENS_8epilogue10collective6detail29Sm90TmaWarpSpecializedAdapterINS1G_15DefaultEpilogueISJ_SK_SK_NS1F_6thread17LinearCombinationISJ_Li1EffLNS1K_9ScaleType4KindE0ELNS_15FloatRoundStyleE2ESJ_EENS1_15EpilogueDefaultEEEEEvvEEEEvNT_6ParamsE)
        /*0020*/ 	.word	0x00000300
.L_16:


//--------------------- .nv.compat                --------------------------
	.section	.nv.compat,"",@"SHT_CUDA_COMPAT_INFO"
	.align	4
        /*0000*/ 	.byte	0x02, 0x09, 0x01, 0x00, 0x02, 0x02, 0x04, 0x00, 0x02, 0x05, 0x05, 0x00, 0x03, 0x07, 0x01, 0x01
        /*0010*/ 	.byte	0x02, 0x03, 0x01, 0x00, 0x02, 0x06, 0x01, 0x00, 0x04, 0x0b, 0x08, 0x00, 0x00, 0x00, 0x00, 0x00
        /*0020*/ 	.byte	0x00, 0x00, 0x00, 0x00


//--------------------- .nv.info._ZN7cutlass13device_kernelINS_4gemm6kernel13GemmUniversalIN4cute5tupleIJiiiiEEENS1_10collective13CollectiveMmaINS1_37MainloopSm90TmaGmmaWarpSpecializedFP8ILi14ENS5_IJNS4_1CILi1EEESB_SB_EEENS1_35KernelTmaWarpSpecializedCooperativeEEENS5_IJNSA_ILi128EEENSA_ILi384EEENSA_ILi32EEEEEENS_12float_e4m3_tENS5_IJlSB_lEEESJ_SK_NS4_8TiledMMAINS4_8MMA_AtomIJNS4_4SM904GMMA31MMA_64x192x32_F32E4M3E4M3_SS_TNILNSO_7ScaleInE1ELSQ_1EEEEEENS4_6LayoutINS5_IJNSA_ILi2EEESB_SB_EEENS5_IJSB_NSA_ILi0EEESW_EEEEENS5_IJNS4_10UnderscoreESZ_SZ_EEEEENS4_13SM90_TMA_LOADENS4_14ComposedLayoutINS4_7SwizzleILi1ELi4ELi3EEENS4_18smem_ptr_flag_bitsILi8EEENST_INS5_IJNSA_ILi8EEESH_EEENS5_IJSH_SB_EEEEEEEvNS4_8identityES12_S1C_vS1D_EENS_8epilogue10collective6detail29Sm90TmaWarpSpecializedAdapterINS1G_15DefaultEpilogueISJ_SK_SK_NS1F_6thread17LinearCombinationISJ_Li1EffLNS1K_9ScaleType4KindE0ELNS_15FloatRoundStyleE2ESJ_EENS1_15EpilogueDefaultEEEEEvvEEEEvNT_6ParamsE --------------------------
	.section	.nv.info._ZN7cutlass13device_kernelINS_4gemm6kernel13GemmUniversalIN4cute5tupleIJiiiiEEENS1_10collective13CollectiveMmaINS1_37MainloopSm90TmaGmmaWarpSpecializedFP8ILi14ENS5_IJNS4_1CILi1EEESB_SB_EEENS1_35KernelTmaWarpSpecializedCooperativeEEENS5_IJNSA_ILi128EEENSA_ILi384EEENSA_ILi32EEEEEENS_12float_e4m3_tENS5_IJlSB_lEEESJ_SK_NS4_8TiledMMAINS4_8MMA_AtomIJNS4_4SM904GMMA31MMA_64x192x32_F32E4M3E4M3_SS_TNILNSO_7ScaleInE1ELSQ_1EEEEEENS4_6LayoutINS5_IJNSA_ILi2EEESB_SB_EEENS5_IJSB_NSA_ILi0EEESW_EEEEENS5_IJNS4_10UnderscoreESZ_SZ_EEEEENS4_13SM90_TMA_LOADENS4_14ComposedLayoutINS4_7SwizzleILi1ELi4ELi3EEENS4_18smem_ptr_flag_bitsILi8EEENST_INS5_IJNSA_ILi8EEESH_EEENS5_IJSH_SB_EEEEEEEvNS4_8identityES12_S1C_vS1D_EENS_8epilogue10collective6detail29Sm90TmaWarpSpecializedAdapterINS1G_15DefaultEpilogueISJ_SK_SK_NS1F_6thread17LinearCombinationISJ_Li1EffLNS1K_9ScaleType4KindE0ELNS_15FloatRoundStyleE2ESJ_EENS1_15EpilogueDefaultEEEEEvvEEEEvNT_6ParamsE,"",@"SHT_CUDA_INFO"
	.sectionflags	@""
	.align	4


	//----- nvinfo : EIATTR_CUDA_API_VERSION
	.align		4
        /*0000*/ 	.byte	0x04, 0x37
        /*0002*/ 	.short	(.L_18 - .L_17)
.L_17:
        /*0004*/ 	.word	0x00000082


	//----- nvinfo : EIATTR_KPARAM_INFO
	.align		4
.L_18:
        /*0008*/ 	.byte	0x04, 0x17
        /*000a*/ 	.short	(.L_20 - .L_19)
.L_19:
        /*000c*/ 	.word	0x00000000
        /*0010*/ 	.short	0x0000
        /*0012*/ 	.short	0x0070
        /*0014*/ 	.byte	0x00, 0xf0, 0x01, 0x10


	//----- nvinfo : EIATTR_SPARSE_MMA_MASK
	.align		4
.L_20:
        /*0018*/ 	.byte	0x03, 0x50
        /*001a*/ 	.short	0x0000


	//----- nvinfo : EIATTR_MAXREG_COUNT
	.align		4
        /*001c*/ 	.byte	0x03, 0x1b
        /*001e*/ 	.short	0x00a8


	//----- nvinfo : EIATTR_NUM_BARRIERS
	.align		4
        /*0020*/ 	.byte	0x02, 0x4c
        /*0022*/ 	.byte	0x01
	.zero		1


	//----- nvinfo : EIATTR_ANNOTATIONS
	.align		4
        /*0024*/ 	.byte	0x04, 0x55
        /*0026*/ 	.short	(.L_22 - .L_21)


	//   ....[0]....
.L_21:
        /*0028*/ 	.word	0x00000001
        /*002c*/ 	.byte	0x00, 0x07, 0x00, 0x00, 0x01, 0x00, 0x00, 0x00, 0x20, 0x07, 0x00, 0x00, 0x01, 0x00, 0x00, 0x00
        /* <DEDUP_REMOVED lines=770> */
        /*305c*/ 	.byte	0x30, 0xa9, 0x01, 0x00


	//----- nvinfo : EIATTR_MERCURY_ISA_VERSION
	.align		4
.L_22:
        /*3060*/ 	.byte	0x03, 0x5f
        /*3062*/ 	.short	0x0101


	//----- nvinfo : EIATTR_INT_WARP_WIDE_INSTR_OFFSETS
	.align		4
        /*3064*/ 	.byte	0x04, 0x31
        /*3066*/ 	.short	(.L_24 - .L_23)


	//   ....[0]....
.L_23:
        /*3068*/ 	.word	0x000005f0


	//   ....[1]....
        /*306c*/ 	.word	0x00000610


	//   ....[2]....
        /*3070*/ 	.word	0x00000710


	//----- nvinfo : EIATTR_COOP_GROUP_MASK_REGIDS
	.align		4
.L_24:
        /*3074*/ 	.byte	0x04, 0x29
        /*3076*/ 	.short	(.L_26 - .L_25)


	//   ....[0]....
.L_25:
        /*3078*/ 	.word	0xffffffff


	//   ....[1]....
        /*307c*/ 	.word	0xffffffff


	//   ....[2]....
        /*3080*/ 	.word	0xffffffff


	//   ....[3]....
        /*3084*/ 	.word	0xffffffff


	//   ....[4]....
        /*3088*/ 	.word	0xffffffff


	//----- nvinfo : EIATTR_COOP_GROUP_INSTR_OFFSETS
	.align		4
.L_26:
        /*308c*/ 	.byte	0x04, 0x28
        /*308e*/ 	.short	(.L_28 - .L_27)


	//   ....[0]....
.L_27:
        /*3090*/ 	.word	0x00000070


	//   ....[1]....
        /*3094*/ 	.word	0x00000080


	//   ....[2]....
        /*3098*/ 	.word	0x000001a0


	//   ....[3]....
        /*309c*/ 	.word	0x00000530


	//   ....[4]....
        /*30a0*/ 	.word	0x00002070


	//----- nvinfo : EIATTR_REG_RECONFIG
	.align		4
.L_28:
        /*30a4*/ 	.byte	0x01, 0x54
	.zero		2


	//----- nvinfo : EIATTR_MBARRIER_INSTR_OFFSETS
	.align		4
        /*30a8*/ 	.byte	0x04, 0x39
        /*30aa*/ 	.short	(.L_30 - .L_29)


	//   ....[0]....
.L_29:
        /*30ac*/ 	.word	0x00000340
        /*30b0*/ 	.word	0x000000ff
        /*30b4*/ 	.word	0x00000000
        /*30b8*/ 	.short	0x0100
        /*30ba*/ 	.byte	0x09
	.zero		1


	//   ....[1]....
        /*30bc*/ 	.word	0x00000350
        /*30c0*/ 	.word	0x000000ff
        /*30c4*/ 	.word	0x00000070
        /*30c8*/ 	.short	0x0100
        /*30ca*/ 	.byte	0x09
	.zero		1


	//   ....[2]....
        /*30cc*/ 	.word	0x00000360
        /*30d0*/ 	.word	0x000000ff
        /*30d4*/ 	.word	0x00000008
        /*30d8*/ 	.short	0x0100
        /*30da*/ 	.byte	0x09
	.zero		1


	//   ....[3]....
        /*30dc*/ 	.word	0x00000370
        /*30e0*/ 	.word	0x000000ff
        /*30e4*/ 	.word	0x00000078
        /*30e8*/ 	.short	0x0100
        /*30ea*/ 	.byte	0x09
	.zero		1


	//   ....[4]....
        /*30ec*/ 	.word	0x00000380
        /*30f0*/ 	.word	0x000000ff
        /*30f4*/ 	.word	0x00000010
        /*30f8*/ 	.short	0x0100
        /*30fa*/ 	.byte	0x09
	.zero		1


	//   ....[5]....
        /*30fc*/ 	.word	0x00000390
        /*3100*/ 	.word	0x000000ff
        /*3104*/ 	.word	0x00000080
        /*3108*/ 	.short	0x0100
        /*310a*/ 	.byte	0x09
	.zero		1


	//   ....[6]....
        /*310c*/ 	.word	0x000003a0
        /*3110*/ 	.word	0x000000ff
        /*3114*/ 	.word	0x00000018
        /*3118*/ 	.short	0x0100
        /*311a*/ 	.byte	0x09
	.zero		1


	//   ....[7]....
        /*311c*/ 	.word	0x000003b0
        /*3120*/ 	.word	0x000000ff
        /*3124*/ 	.word	0x00000088
        /*3128*/ 	.short	0x0100
        /*312a*/ 	.byte	0x09
	.zero		1


	//   ....[8]....
        /*312c*/ 	.word	0x000003c0
        /*3130*/ 	.word	0x000000ff
        /*3134*/ 	.word	0x00000020
        /*3138*/ 	.short	0x0100
        /*313a*/ 	.byte	0x09
	.zero		1


	//   ....[9]....
        /*313c*/ 	.word	0x000003d0
        /*3140*/ 	.word	0x000000ff
        /*3144*/ 	.word	0x00000090
        /*3148*/ 	.short	0x0100
        /*314a*/ 	.byte	0x09
	.zero		1


	//   ....[10]....
        /*314c*/ 	.word	0x000003e0
        /*3150*/ 	.word	0x000000ff
        /*3154*/ 	.word	0x00000028
        /*3158*/ 	.short	0x0100
        /*315a*/ 	.byte	0x09
	.zero		1


	//   ....[11]....
        /*315c*/ 	.word	0x000003f0
        /*3160*/ 	.word	0x000000ff
        /*3164*/ 	.word	0x00000098
        /*3168*/ 	.short	0x0100
        /*316a*/ 	.byte	0x09
	.zero		1


	//   ....[12]....
        /*316c*/ 	.word	0x00000400
        /*3170*/ 	.word	0x000000ff
        /*3174*/ 	.word	0x00000030
        /*3178*/ 	.short	0x0100
        /*317a*/ 	.byte	0x09
	.zero		1


	//   ....[13]....
        /*317c*/ 	.word	0x00000410
        /*3180*/ 	.word	0x000000ff
        /*3184*/ 	.word	0x000000a0
        /*3188*/ 	.short	0x0100
        /*318a*/ 	.byte	0x09
	.zero		1


	//   ....[14]....
        /*318c*/ 	.word	0x00000420
        /*3190*/ 	.word	0x000000ff
        /*3194*/ 	.word	0x00000038
        /*3198*/ 	.short	0x0100
        /*319a*/ 	.byte	0x09
	.zero		1


	//   ....[15]....
        /*319c*/ 	.word	0x00000430
        /*31a0*/ 	.word	0x000000ff
        /*31a4*/ 	.word	0x000000a8
        /*31a8*/ 	.short	0x0100
        /*31aa*/ 	.byte	0x09
	.zero		1


	//   ....[16]....
        /*31ac*/ 	.word	0x00000440
        /*31b0*/ 	.word	0x000000ff
        /*31b4*/ 	.word	0x00000040
        /*31b8*/ 	.short	0x0100
        /*31ba*/ 	.byte	0x09
	.zero		1


	//   ....[17]....
        /*31bc*/ 	.word	0x00000450
        /*31c0*/ 	.word	0x000000ff
        /*31c4*/ 	.word	0x000000b0
        /*31c8*/ 	.short	0x0100
        /*31ca*/ 	.byte	0x09
	.zero		1


	//   ....[18]....
        /*31cc*/ 	.word	0x00000460
        /*31d0*/ 	.word	0x000000ff
        /*31d4*/ 	.word	0x00000048
        /*31d8*/ 	.short	0x0100
        /*31da*/ 	.byte	0x09
	.zero		1


	//   ....[19]....
        /*31dc*/ 	.word	0x00000470
        /*31e0*/ 	.word	0x000000ff
        /*31e4*/ 	.word	0x000000b8
        /*31e8*/ 	.short	0x0100
        /*31ea*/ 	.byte	0x09
	.zero		1


	//   ....[20]....
        /*31ec*/ 	.word	0x00000480
        /*31f0*/ 	.word	0x000000ff
        /*31f4*/ 	.word	0x00000050
        /*31f8*/ 	.short	0x0100
        /*31fa*/ 	.byte	0x09
	.zero		1


	//   ....[21]....
        /*31fc*/ 	.word	0x00000490
        /*3200*/ 	.word	0x000000ff
        /*3204*/ 	.word	0x000000c0
        /*3208*/ 	.short	0x0100
        /*320a*/ 	.byte	0x09
	.zero		1


	//   ....[22]....
        /*320c*/ 	.word	0x000004a0
        /*3210*/ 	.word	0x000000ff
        /*3214*/ 	.word	0x00000058
        /*3218*/ 	.short	0x0100
        /*321a*/ 	.byte	0x09
	.zero		1


	//   ....[23]....
        /*321c*/ 	.word	0x000004b0
        /*3220*/ 	.word	0x000000ff
        /*3224*/ 	.word	0x000000c8
        /*3228*/ 	.short	0x0100
        /*322a*/ 	.byte	0x09
	.zero		1


	//   ....[24]....
        /*322c*/ 	.word	0x000004c0
        /*3230*/ 	.word	0x000000ff
        /*3234*/ 	.word	0x00000060
        /*3238*/ 	.short	0x0100
        /*323a*/ 	.byte	0x09
	.zero		1


	//   ....[25]....
        /*323c*/ 	.word	0x000004d0
        /*3240*/ 	.word	0x000000ff
        /*3244*/ 	.word	0x000000d0
        /*3248*/ 	.short	0x0100
        /*324a*/ 	.byte	0x09
	.zero		1


	//   ....[26]....
        /*324c*/ 	.word	0x000004e0
        /*3250*/ 	.word	0x000000ff
        /*3254*/ 	.word	0x00000068
        /*3258*/ 	.short	0x0100
        /*325a*/ 	.byte	0x09
	.zero		1


	//   ....[27]....
        /*325c*/ 	.word	0x000004f0
        /*3260*/ 	.word	0x000000ff
        /*3264*/ 	.word	0x000000d8
        /*3268*/ 	.short	0x0100
        /*326a*/ 	.byte	0x09
	.zero		1


	//   ....[28]....
        /*326c*/ 	.word	0x00000740
        /*3270*/ 	.word	0x000000ff
        /*3274*/ 	.word	0x000000f0
        /*3278*/ 	.short	0x0100
        /*327a*/ 	.byte	0x06
	.zero		1


	//   ....[29]....
        /*327c*/ 	.word	0x00000750
        /*3280*/ 	.word	0x000000ff
        /*3284*/ 	.word	0x000000f8
        /*3288*/ 	.short	0x0100
        /*328a*/ 	.byte	0x06
	.zero		1


	//   ....[30]....
        /*328c*/ 	.word	0x00002480
        /*3290*/ 	.word	0x000000ff
        /*3294*/ 	.word	0x00000000
        /*3298*/ 	.short	0x010a
        /*329a*/ 	.byte	0x07
	.zero		1


	//   ....[31]....
        /*329c*/ 	.word	0x000024e0
        /*32a0*/ 	.word	0x000000ff
        /*32a4*/ 	.word	0x00000000
        /*32a8*/ 	.short	0x010a
        /*32aa*/ 	.byte	0x07
	.zero		1


	//   ....[32]....
        /*32ac*/ 	.word	0x000048b0
        /*32b0*/ 	.word	0x000000ff
        /*32b4*/ 	.word	0x00000000
        /*32b8*/ 	.short	0x010a
        /*32ba*/ 	.byte	0x0f
	.zero		1


	//   ....[33]....
        /*32bc*/ 	.word	0x000048f0
        /*32c0*/ 	.word	0x000000ff
        /*32c4*/ 	.word	0x00000000
        /*32c8*/ 	.short	0x010a
        /*32ca*/ 	.byte	0x0f
	.zero		1


	//   ....[34]....
        /*32cc*/ 	.word	0x00006d00
        /*32d0*/ 	.word	0x000000ff
        /*32d4*/ 	.word	0x00000000
        /*32d8*/ 	.short	0x0101
        /*32da*/ 	.byte	0x08
	.zero		1


	//   ....[35]....
        /*32dc*/ 	.word	0x00009300
        /*32e0*/ 	.word	0x000000ff
        /*32e4*/ 	.word	0x00000000
        /*32e8*/ 	.short	0x0101
        /*32ea*/ 	.byte	0x08
	.zero		1


	//   ....[36]....
        /*32ec*/ 	.word	0x000195b0
        /*32f0*/ 	.word	0x0000000e
        /*32f4*/ 	.word	0x00000070
        /*32f8*/ 	.short	0x010a
        /*32fa*/ 	.byte	0x3f
	.zero		1


	//   ....[37]....
        /*32fc*/ 	.word	0x00019940
        /*3300*/ 	.word	0x00000004
        /*3304*/ 	.word	0x000000f8
        /*3308*/ 	.short	0x0101
        /*330a*/ 	.byte	0x3f
	.zero		1


	//   ....[38]....
        /*330c*/ 	.word	0x0001a0e0
        /*3310*/ 	.word	0x00000007
        /*3314*/ 	.word	0x00000000
        /*3318*/ 	.short	0x010a
        /*331a*/ 	.byte	0x3f
	.zero		1


	//   ....[39]....
        /*331c*/ 	.word	0x0001a160
        /*3320*/ 	.word	0x00000009
        /*3324*/ 	.word	0x00000000
        /*3328*/ 	.short	0x010a
        /*332a*/ 	.byte	0x3f
	.zero		1


	//   ....[40]....
        /*332c*/ 	.word	0x0001a1f0
        /*3330*/ 	.word	0x00000006
        /*3334*/ 	.word	0x00000000
        /*3338*/ 	.short	0x010a
        /*333a*/ 	.byte	0x3f
	.zero		1


	//   ....[41]....
        /*333c*/ 	.word	0x0001a280
        /*3340*/ 	.word	0x00000009
        /*3344*/ 	.word	0x00000000
        /*3348*/ 	.short	0x010a
        /*334a*/ 	.byte	0x3f
	.zero		1


	//   ....[42]....
        /*334c*/ 	.word	0x0001a310
        /*3350*/ 	.word	0x00000006
        /*3354*/ 	.word	0x00000000
        /*3358*/ 	.short	0x010a
        /*335a*/ 	.byte	0x3f
	.zero		1


	//   ....[43]....
        /*335c*/ 	.word	0x0001a3a0
        /*3360*/ 	.word	0x00000009
        /*3364*/ 	.word	0x00000000
        /*3368*/ 	.short	0x010a
        /*336a*/ 	.byte	0x3f
	.zero		1


	//   ....[44]....
        /*336c*/ 	.word	0x0001a430
        /*3370*/ 	.word	0x00000006
        /*3374*/ 	.word	0x00000000
        /*3378*/ 	.short	0x010a
        /*337a*/ 	.byte	0x3f
	.zero		1


	//   ....[45]....
        /*337c*/ 	.word	0x0001a4c0
        /*3380*/ 	.word	0x00000009
        /*3384*/ 	.word	0x00000000
        /*3388*/ 	.short	0x010a
        /*338a*/ 	.byte	0x3f
	.zero		1


	//   ....[46]....
        /*338c*/ 	.word	0x0001a550
        /*3390*/ 	.word	0x00000006
        /*3394*/ 	.word	0x00000000
        /*3398*/ 	.short	0x010a
        /*339a*/ 	.byte	0x3f
	.zero		1


	//   ....[47]....
        /*339c*/ 	.word	0x0001a5e0
        /*33a0*/ 	.word	0x00000009
        /*33a4*/ 	.word	0x00000000
        /*33a8*/ 	.short	0x010a
        /*33aa*/ 	.byte	0x3f
	.zero		1


	//   ....[48]....
        /*33ac*/ 	.word	0x0001a670
        /*33b0*/ 	.word	0x00000006
        /*33b4*/ 	.word	0x00000000
        /*33b8*/ 	.short	0x010a
        /*33ba*/ 	.byte	0x3f
	.zero		1


	//   ....[49]....
        /*33bc*/ 	.word	0x0001a700
        /*33c0*/ 	.word	0x00000009
        /*33c4*/ 	.word	0x00000000
        /*33c8*/ 	.short	0x010a
        /*33ca*/ 	.byte	0x3f
	.zero		1


	//   ....[50]....
        /*33cc*/ 	.word	0x0001a790
        /*33d0*/ 	.word	0x00000006
        /*33d4*/ 	.word	0x00000000
        /*33d8*/ 	.short	0x010a
        /*33da*/ 	.byte	0x3f
	.zero		1


	//   ....[51]....
        /*33dc*/ 	.word	0x0001a820
        /*33e0*/ 	.word	0x00000003
        /*33e4*/ 	.word	0x00000000
        /*33e8*/ 	.short	0x010a
        /*33ea*/ 	.byte	0x3f
	.zero		1


	//   ....[52]....
        /*33ec*/ 	.word	0x0001a890
        /*33f0*/ 	.word	0x00000003
        /*33f4*/ 	.word	0x00000000
        /*33f8*/ 	.short	0x010a
        /*33fa*/ 	.byte	0x3f
	.zero		1


	//   ....[53]....
        /*33fc*/ 	.word	0x0001a900
        /*3400*/ 	.word	0x00000000
        /*3404*/ 	.word	0x00000000
        /*3408*/ 	.short	0x010a
        /*340a*/ 	.byte	0x3f
	.zero		1


	//   ....[54]....
        /*340c*/ 	.word	0x0001a9e0
        /*3410*/ 	.word	0x0000000e
        /*3414*/ 	.word	0x00000070
        /*3418*/ 	.short	0x010a
        /*341a*/ 	.byte	0x3f
	.zero		1


	//   ....[55]....
        /*341c*/ 	.word	0x0001aac0
        /*3420*/ 	.word	0x00000007
        /*3424*/ 	.word	0x00000000
        /*3428*/ 	.short	0x010a
        /*342a*/ 	.byte	0x3f
	.zero		1


	//   ....[56]....
        /*342c*/ 	.word	0x0001ab10
        /*3430*/ 	.word	0x00000009
        /*3434*/ 	.word	0x00000000
        /*3438*/ 	.short	0x010a
        /*343a*/ 	.byte	0x3f
	.zero		1


	//   ....[57]....
        /*343c*/ 	.word	0x0001ab60
        /*3440*/ 	.word	0x00000006
        /*3444*/ 	.word	0x00000000
        /*3448*/ 	.short	0x010a
        /*344a*/ 	.byte	0x3f
	.zero		1


	//   ....[58]....
        /*344c*/ 	.word	0x0001abb0
        /*3450*/ 	.word	0x00000009
        /*3454*/ 	.word	0x00000000
        /*3458*/ 	.short	0x010a
        /*345a*/ 	.byte	0x3f
	.zero		1


	//   ....[59]....
        /*345c*/ 	.word	0x0001ac00
        /*3460*/ 	.word	0x00000006
        /*3464*/ 	.word	0x00000000
        /*3468*/ 	.short	0x010a
        /*346a*/ 	.byte	0x3f
	.zero		1


	//   ....[60]....
        /*346c*/ 	.word	0x0001ac50
        /*3470*/ 	.word	0x00000009
        /*3474*/ 	.word	0x00000000
        /*3478*/ 	.short	0x010a
        /*347a*/ 	.byte	0x3f
	.zero		1


	//   ....[61]....
        /*347c*/ 	.word	0x0001aca0
        /*3480*/ 	.word	0x00000006
        /*3484*/ 	.word	0x00000000
        /*3488*/ 	.short	0x010a
        /*348a*/ 	.byte	0x3f
	.zero		1


	//   ....[62]....
        /*348c*/ 	.word	0x0001acf0
        /*3490*/ 	.word	0x00000009
        /*3494*/ 	.word	0x00000000
        /*3498*/ 	.short	0x010a
        /*349a*/ 	.byte	0x3f
	.zero		1


	//   ....[63]....
        /*349c*/ 	.word	0x0001ad40
        /*34a0*/ 	.word	0x00000006
        /*34a4*/ 	.word	0x00000000
        /*34a8*/ 	.short	0x010a
        /*34aa*/ 	.byte	0x3f
	.zero		1


	//   ....[64]....
        /*34ac*/ 	.word	0x0001ad90
        /*34b0*/ 	.word	0x00000009
        /*34b4*/ 	.word	0x00000000
        /*34b8*/ 	.short	0x010a
        /*34ba*/ 	.byte	0x3f
	.zero		1


	//   ....[65]....
        /*34bc*/ 	.word	0x0001ade0
        /*34c0*/ 	.word	0x00000006
        /*34c4*/ 	.word	0x00000000
        /*34c8*/ 	.short	0x010a
        /*34ca*/ 	.byte	0x3f
	.zero		1


	//   ....[66]....
        /*34cc*/ 	.word	0x0001ae30
        /*34d0*/ 	.word	0x00000009
        /*34d4*/ 	.word	0x00000000
        /*34d8*/ 	.short	0x010a
        /*34da*/ 	.byte	0x3f
	.zero		1


	//   ....[67]....
        /*34dc*/ 	.word	0x0001ae80
        /*34e0*/ 	.word	0x00000006
        /*34e4*/ 	.word	0x00000000
        /*34e8*/ 	.short	0x010a
        /*34ea*/ 	.byte	0x3f
	.zero		1


	//----- nvinfo : EIATTR_NUM_MBARRIERS
	.align		4
.L_30:
        /*34ec*/ 	.byte	0x03, 0x38
        /*34ee*/ 	.short	0x001e


	//----- nvinfo : EIATTR_EXIT_INSTR_OFFSETS
	.align		4
        /*34f0*/ 	.byte	0x04, 0x1c
        /*34f2*/ 	.short	(.L_32 - .L_31)


	//   ....[0]....
.L_31:
        /*34f4*/ 	.word	0x000007b0


	//   ....[1]....
        /*34f8*/ 	.word	0x00001110


	//   ....[2]....
        /*34fc*/ 	.word	0x00018bd0


	//   ....[3]....
        /*3500*/ 	.word	0x00019240


	//   ....[4]....
        /*3504*/ 	.word	0x0001a870


	//----- nvinfo : EIATTR_MAX_THREADS
	.align		4
.L_32:
        /*3508*/ 	.byte	0x04, 0x05
        /*350a*/ 	.short	(.L_34 - .L_33)
.L_33:
        /*350c*/ 	.word	0x00000180
        /*3510*/ 	.word	0x00000001
        /*3514*/ 	.word	0x00000001


	//----- nvinfo : EIATTR_CRS_STACK_SIZE
	.align		4
.L_34:
        /*3518*/ 	.byte	0x04, 0x1e
        /*351a*/ 	.short	(.L_36 - .L_35)
.L_35:
        /*351c*/ 	.word	0x00000000


	//----- nvinfo : EIATTR_CBANK_PARAM_SIZE
	.align		4
.L_36:
        /*3520*/ 	.byte	0x03, 0x19
        /*3522*/ 	.short	0x0470


	//----- nvinfo : EIATTR_PARAM_CBANK
	.align		4
        /*3524*/ 	.byte	0x04, 0x0a
        /*3526*/ 	.short	(.L_38 - .L_37)
	.align		4
.L_37:
        /*3528*/ 	.word	index@(.nv.constant0._ZN7cutlass13device_kernelINS_4gemm6kernel13GemmUniversalIN4cute5tupleIJiiiiEEENS1_10collective13CollectiveMmaINS1_37MainloopSm90TmaGmmaWarpSpecializedFP8ILi14ENS5_IJNS4_1CILi1EEESB_SB_EEENS1_35KernelTmaWarpSpecializedCooperativeEEENS5_IJNSA_ILi128EEENSA_ILi384EEENSA_ILi32EEEEEENS_12float_e4m3_tENS5_IJlSB_lEEESJ_SK_NS4_8TiledMMAINS4_8MMA_AtomIJNS4_4SM904GMMA31MMA_64x192x32_F32E4M3E4M3_SS_TNILNSO_7ScaleInE1ELSQ_1EEEEEENS4_6LayoutINS5_IJNSA_ILi2EEESB_SB_EEENS5_IJSB_NSA_ILi0EEESW_EEEEENS5_IJNS4_10UnderscoreESZ_SZ_EEEEENS4_13SM90_TMA_LOADENS4_14ComposedLayoutINS4_7SwizzleILi1ELi4ELi3EEENS4_18smem_ptr_flag_bitsILi8EEENST_INS5_IJNSA_ILi8EEESH_EEENS5_IJSH_SB_EEEEEEEvNS4_8identityES12_S1C_vS1D_EENS_8epilogue10collective6detail29Sm90TmaWarpSpecializedAdapterINS1G_15DefaultEpilogueISJ_SK_SK_NS1F_6thread17LinearCombinationISJ_Li1EffLNS1K_9ScaleType4KindE0ELNS_15FloatRoundStyleE2ESJ_EENS1_15EpilogueDefaultEEEEEvvEEEEvNT_6ParamsE)
        /*352c*/ 	.short	0x0210
        /*352e*/ 	.short	0x0470


	//----- nvinfo : EIATTR_SW_WAR
	.align		4
.L_38:
        /*3530*/ 	.byte	0x04, 0x36
        /*3532*/ 	.short	(.L_40 - .L_39)
.L_39:
        /*3534*/ 	.word	0x00000008
.L_40:


//--------------------- .nv.callgraph             --------------------------
	.section	.nv.callgraph,"",@"SHT_CUDA_CALLGRAPH"
	.align	4
	.sectionentsize	8
	.align		4
        /*0000*/ 	.word	0x00000000
	.align		4
        /*0004*/ 	.word	0xffffffff
	.align		4
        /*0008*/ 	.word	0x00000000
	.align		4
        /*000c*/ 	.word	0xfffffffe
	.align		4
        /*0010*/ 	.word	0x00000000
	.align		4
        /*0014*/ 	.word	0xfffffffd
	.align		4
        /*0018*/ 	.word	0x00000000
	.align		4
        /*001c*/ 	.word	0xfffffffc


//--------------------- .nv.constant4             --------------------------
	.section	.nv.constant4,"a",@progbits
	.align	8
	.align		8
.nv.constant4:
        /*0000*/ 	.dword	_ZN39_INTERNAL_dd333db1_4_k_cu_2893ef24_54034cuda3std3__45__cpo5beginE
	.align		8
        /*0008*/ 	.dword	_ZN39_INTERNAL_dd333db1_4_k_cu_2893ef24_54034cuda3std3__45__cpo3endE
	.align		8
        /*0010*/ 	.dword	_ZN39_INTERNAL_dd333db1_4_k_cu_2893ef24_54034cuda3std3__45__cpo6cbeginE
	.align		8
        /*0018*/ 	.dword	_ZN39_INTERNAL_dd333db1_4_k_cu_2893ef24_54034cuda3std3__45__cpo4cendE
	.align		8
        /*0020*/ 	.dword	_ZN39_INTERNAL_dd333db1_4_k_cu_2893ef24_54034cuda3std3__441_GLOBAL__N__dd333db1_4_k_cu_2893ef24_54036ignoreE
	.align		8
        /*0028*/ 	.dword	_ZN39_INTERNAL_dd333db1_4_k_cu_2893ef24_54034cuda3std3__419piecewise_constructE
	.align		8
        /*0030*/ 	.dword	_ZN39_INTERNAL_dd333db1_4_k_cu_2893ef24_54034cuda3std3__48in_placeE
	.align		8
        /*0038*/ 	.dword	_ZN39_INTERNAL_dd333db1_4_k_cu_2893ef24_54034cuda3std6ranges3__45__cpo4swapE
	.align		8
        /*0040*/ 	.dword	_ZN39_INTERNAL_dd333db1_4_k_cu_2893ef24_54034cuda3std6ranges3__45__cpo9iter_moveE
	.align		8
        /*0048*/ 	.dword	_ZN39_INTERNAL_dd333db1_4_k_cu_2893ef24_54034cute7productE
	.align		8
        /*0050*/ 	.dword	_ZN39_INTERNAL_dd333db1_4_k_cu_2893ef24_54034cute1_E


//--------------------- .text._ZN7cutlass13device_kernelINS_4gemm6kernel13GemmUniversalIN4cute5tupleIJiiiiEEENS1_10collective13CollectiveMmaINS1_37MainloopSm90TmaGmmaWarpSpecializedFP8ILi14ENS5_IJNS4_1CILi1EEESB_SB_EEENS1_35KernelTmaWarpSpecializedCooperativeEEENS5_IJNSA_ILi128EEENSA_ILi384EEENSA_ILi32EEEEEENS_12float_e4m3_tENS5_IJlSB_lEEESJ_SK_NS4_8TiledMMAINS4_8MMA_AtomIJNS4_4SM904GMMA31MMA_64x192x32_F32E4M3E4M3_SS_TNILNSO_7ScaleInE1ELSQ_1EEEEEENS4_6LayoutINS5_IJNSA_ILi2EEESB_SB_EEENS5_IJSB_NSA_ILi0EEESW_EEEEENS5_IJNS4_10UnderscoreESZ_SZ_EEEEENS4_13SM90_TMA_LOADENS4_14ComposedLayoutINS4_7SwizzleILi1ELi4ELi3EEENS4_18smem_ptr_flag_bitsILi8EEENST_INS5_IJNSA_ILi8EEESH_EEENS5_IJSH_SB_EEEEEEEvNS4_8identityES12_S1C_vS1D_EENS_8epilogue10collective6detail29Sm90TmaWarpSpecializedAdapterINS1G_15DefaultEpilogueISJ_SK_SK_NS1F_6thread17LinearCombinationISJ_Li1EffLNS1K_9ScaleType4KindE0ELNS_15FloatRoundStyleE2ESJ_EENS1_15EpilogueDefaultEEEEEvvEEEEvNT_6ParamsE --------------------------
	.section	.text._ZN7cutlass13device_kernelINS_4gemm6kernel13GemmUniversalIN4cute5tupleIJiiiiEEENS1_10collective13CollectiveMmaINS1_37MainloopSm90TmaGmmaWarpSpecializedFP8ILi14ENS5_IJNS4_1CILi1EEESB_SB_EEENS1_35KernelTmaWarpSpecializedCooperativeEEENS5_IJNSA_ILi128EEENSA_ILi384EEENSA_ILi32EEEEEENS_12float_e4m3_tENS5_IJlSB_lEEESJ_SK_NS4_8TiledMMAINS4_8MMA_AtomIJNS4_4SM904GMMA31MMA_64x192x32_F32E4M3E4M3_SS_TNILNSO_7ScaleInE1ELSQ_1EEEEEENS4_6LayoutINS5_IJNSA_ILi2EEESB_SB_EEENS5_IJSB_NSA_ILi0EEESW_EEEEENS5_IJNS4_10UnderscoreESZ_SZ_EEEEENS4_13SM90_TMA_LOADENS4_14ComposedLayoutINS4_7SwizzleILi1ELi4ELi3EEENS4_18smem_ptr_flag_bitsILi8EEENST_INS5_IJNSA_ILi8EEESH_EEENS5_IJSH_SB_EEEEEEEvNS4_8identityES12_S1C_vS1D_EENS_8epilogue10collective6detail29Sm90TmaWarpSpecializedAdapterINS1G_15DefaultEpilogueISJ_SK_SK_NS1F_6thread17LinearCombinationISJ_Li1EffLNS1K_9ScaleType4KindE0ELNS_15FloatRoundStyleE2ESJ_EENS1_15EpilogueDefaultEEEEEvvEEEEvNT_6ParamsE,"ax",@progbits
	.align	128
.text._ZN7cutlass13device_kernelINS_4gemm6kernel13GemmUniversalIN4cute5tupleIJiiiiEEENS1_10collective13CollectiveMmaINS1_37MainloopSm90TmaGmmaWarpSpecializedFP8ILi14ENS5_IJNS4_1CILi1EEESB_SB_EEENS1_35KernelTmaWarpSpecializedCooperativeEEENS5_IJNSA_ILi128EEENSA_ILi384EEENSA_ILi32EEEEEENS_12float_e4m3_tENS5_IJlSB_lEEESJ_SK_NS4_8TiledMMAINS4_8MMA_AtomIJNS4_4SM904GMMA31MMA_64x192x32_F32E4M3E4M3_SS_TNILNSO_7ScaleInE1ELSQ_1EEEEEENS4_6LayoutINS5_IJNSA_ILi2EEESB_SB_EEENS5_IJSB_NSA_ILi0EEESW_EEEEENS5_IJNS4_10UnderscoreESZ_SZ_EEEEENS4_13SM90_TMA_LOADENS4_14ComposedLayoutINS4_7SwizzleILi1ELi4ELi3EEENS4_18smem_ptr_flag_bitsILi8EEENST_INS5_IJNSA_ILi8EEESH_EEENS5_IJSH_SB_EEEEEEEvNS4_8identityES12_S1C_vS1D_EENS_8epilogue10collective6detail29Sm90TmaWarpSpecializedAdapterINS1G_15DefaultEpilogueISJ_SK_SK_NS1F_6thread17LinearCombinationISJ_Li1EffLNS1K_9ScaleType4KindE0ELNS_15FloatRoundStyleE2ESJ_EENS1_15EpilogueDefaultEEEEEvvEEEEvNT_6ParamsE:
        .type           _ZN7cutlass13device_kernelINS_4gemm6kernel13GemmUniversalIN4cute5tupleIJiiiiEEENS1_10collective13CollectiveMmaINS1_37MainloopSm90TmaGmmaWarpSpecializedFP8ILi14ENS5_IJNS4_1CILi1EEESB_SB_EEENS1_35KernelTmaWarpSpecializedCooperativeEEENS5_IJNSA_ILi128EEENSA_ILi384EEENSA_ILi32EEEEEENS_12float_e4m3_tENS5_IJlSB_lEEESJ_SK_NS4_8TiledMMAINS4_8MMA_AtomIJNS4_4SM904GMMA31MMA_64x192x32_F32E4M3E4M3_SS_TNILNSO_7ScaleInE1ELSQ_1EEEEEENS4_6LayoutINS5_IJNSA_ILi2EEESB_SB_EEENS5_IJSB_NSA_ILi0EEESW_EEEEENS5_IJNS4_10UnderscoreESZ_SZ_EEEEENS4_13SM90_TMA_LOADENS4_14ComposedLayoutINS4_7SwizzleILi1ELi4ELi3EEENS4_18smem_ptr_flag_bitsILi8EEENST_INS5_IJNSA_ILi8EEESH_EEENS5_IJSH_SB_EEEEEEEvNS4_8identityES12_S1C_vS1D_EENS_8epilogue10collective6detail29Sm90TmaWarpSpecializedAdapterINS1G_15DefaultEpilogueISJ_SK_SK_NS1F_6thread17LinearCombinationISJ_Li1EffLNS1K_9ScaleType4KindE0ELNS_15FloatRoundStyleE2ESJ_EENS1_15EpilogueDefaultEEEEEvvEEEEvNT_6ParamsE,@function
        .size           _ZN7cutlass13device_kernelINS_4gemm6kernel13GemmUniversalIN4cute5tupleIJiiiiEEENS1_10collective13CollectiveMmaINS1_37MainloopSm90TmaGmmaWarpSpecializedFP8ILi14ENS5_IJNS4_1CILi1EEESB_SB_EEENS1_35KernelTmaWarpSpecializedCooperativeEEENS5_IJNSA_ILi128EEENSA_ILi384EEENSA_ILi32EEEEEENS_12float_e4m3_tENS5_IJlSB_lEEESJ_SK_NS4_8TiledMMAINS4_8MMA_AtomIJNS4_4SM904GMMA31MMA_64x192x32_F32E4M3E4M3_SS_TNILNSO_7ScaleInE1ELSQ_1EEEEEENS4_6LayoutINS5_IJNSA_ILi2EEESB_SB_EEENS5_IJSB_NSA_ILi0EEESW_EEEEENS5_IJNS4_10UnderscoreESZ_SZ_EEEEENS4_13SM90_TMA_LOADENS4_14ComposedLayoutINS4_7SwizzleILi1ELi4ELi3EEENS4_18smem_ptr_flag_bitsILi8EEENST_INS5_IJNSA_ILi8EEESH_EEENS5_IJSH_SB_EEEEEEEvNS4_8identityES12_S1C_vS1D_EENS_8epilogue10collective6detail29Sm90TmaWarpSpecializedAdapterINS1G_15DefaultEpilogueISJ_SK_SK_NS1F_6thread17LinearCombinationISJ_Li1EffLNS1K_9ScaleType4KindE0ELNS_15FloatRoundStyleE2ESJ_EENS1_15EpilogueDefaultEEEEEvvEEEEvNT_6ParamsE,(.L_x_478 - _ZN7cutlass13device_kernelINS_4gemm6kernel13GemmUniversalIN4cute5tupleIJiiiiEEENS1_10collective13CollectiveMmaINS1_37MainloopSm90TmaGmmaWarpSpecializedFP8ILi14ENS5_IJNS4_1CILi1EEESB_SB_EEENS1_35KernelTmaWarpSpecializedCooperativeEEENS5_IJNSA_ILi128EEENSA_ILi384EEENSA_ILi32EEEEEENS_12float_e4m3_tENS5_IJlSB_lEEESJ_SK_NS4_8TiledMMAINS4_8MMA_AtomIJNS4_4SM904GMMA31MMA_64x192x32_F32E4M3E4M3_SS_TNILNSO_7ScaleInE1ELSQ_1EEEEEENS4_6LayoutINS5_IJNSA_ILi2EEESB_SB_EEENS5_IJSB_NSA_ILi0EEESW_EEEEENS5_IJNS4_10UnderscoreESZ_SZ_EEEEENS4_13SM90_TMA_LOADENS4_14ComposedLayoutINS4_7SwizzleILi1ELi4ELi3EEENS4_18smem_ptr_flag_bitsILi8EEENST_INS5_IJNSA_ILi8EEESH_EEENS5_IJSH_SB_EEEEEEEvNS4_8identityES12_S1C_vS1D_EENS_8epilogue10collective6detail29Sm90TmaWarpSpecializedAdapterINS1G_15DefaultEpilogueISJ_SK_SK_NS1F_6thread17LinearCombinationISJ_Li1EffLNS1K_9ScaleType4KindE0ELNS_15FloatRoundStyleE2ESJ_EENS1_15EpilogueDefaultEEEEEvvEEEEvNT_6ParamsE)
        .other          _ZN7cutlass13device_kernelINS_4gemm6kernel13GemmUniversalIN4cute5tupleIJiiiiEEENS1_10collective13CollectiveMmaINS1_37MainloopSm90TmaGmmaWarpSpecializedFP8ILi14ENS5_IJNS4_1CILi1EEESB_SB_EEENS1_35KernelTmaWarpSpecializedCooperativeEEENS5_IJNSA_ILi128EEENSA_ILi384EEENSA_ILi32EEEEEENS_12float_e4m3_tENS5_IJlSB_lEEESJ_SK_NS4_8TiledMMAINS4_8MMA_AtomIJNS4_4SM904GMMA31MMA_64x192x32_F32E4M3E4M3_SS_TNILNSO_7ScaleInE1ELSQ_1EEEEEENS4_6LayoutINS5_IJNSA_ILi2EEESB_SB_EEENS5_IJSB_NSA_ILi0EEESW_EEEEENS5_IJNS4_10UnderscoreESZ_SZ_EEEEENS4_13SM90_TMA_LOADENS4_14ComposedLayoutINS4_7SwizzleILi1ELi4ELi3EEENS4_18smem_ptr_flag_bitsILi8EEENST_INS5_IJNSA_ILi8EEESH_EEENS5_IJSH_SB_EEEEEEEvNS4_8identityES12_S1C_vS1D_EENS_8epilogue10collective6detail29Sm90TmaWarpSpecializedAdapterINS1G_15DefaultEpilogueISJ_SK_SK_NS1F_6thread17LinearCombinationISJ_Li1EffLNS1K_9ScaleType4KindE0ELNS_15FloatRoundStyleE2ESJ_EENS1_15EpilogueDefaultEEEEEvvEEEEvNT_6ParamsE,@"STO_CUDA_ENTRY STV_DEFAULT"
_ZN7cutlass13device_kernelINS_4gemm6kernel13GemmUniversalIN4cute5tupleIJiiiiEEENS1_10collective13CollectiveMmaINS1_37MainloopSm90TmaGmmaWarpSpecializedFP8ILi14ENS5_IJNS4_1CILi1EEESB_SB_EEENS1_35KernelTmaWarpSpecializedCooperativeEEENS5_IJNSA_ILi128EEENSA_ILi384EEENSA_ILi32EEEEEENS_12float_e4m3_tENS5_IJlSB_lEEESJ_SK_NS4_8TiledMMAINS4_8MMA_AtomIJNS4_4SM904GMMA31MMA_64x192x32_F32E4M3E4M3_SS_TNILNSO_7ScaleInE1ELSQ_1EEEEEENS4_6LayoutINS5_IJNSA_ILi2EEESB_SB_EEENS5_IJSB_NSA_ILi0EEESW_EEEEENS5_IJNS4_10UnderscoreESZ_SZ_EEEEENS4_13SM90_TMA_LOADENS4_14ComposedLayoutINS4_7SwizzleILi1ELi4ELi3EEENS4_18smem_ptr_flag_bitsILi8EEENST_INS5_IJNSA_ILi8EEESH_EEENS5_IJSH_SB_EEEEEEEvNS4_8identityES12_S1C_vS1D_EENS_8epilogue10collective6detail29Sm90TmaWarpSpecializedAdapterINS1G_15DefaultEpilogueISJ_SK_SK_NS1F_6thread17LinearCombinationISJ_Li1EffLNS1K_9ScaleType4KindE0ELNS_15FloatRoundStyleE2ESJ_EENS1_15EpilogueDefaultEEEEEvvEEEEvNT_6ParamsE:
[----:B------:R-:W0:Y:S02]  /*0000*/  LDC R1, c[0x0][0x28] ;  /* 0x00000a00ff017b82 */ /* 0x000e240000000800 */
[----:B0-----:R-:W-:Y:S01]  /*0010*/  VIADD R1, R1, 0xfffffd00 ;  /* 0xfffffd0001017836 */ /* 0x001fe20000000000 */
[----:B------:R-:W0:Y:S01]  /*0020*/  S2R R2, SR_TID.X ;  /* 0x0000000000027919 */ /* 0x000e220000002100 */
[----:B------:R-:W-:Y:S01]  /*0030*/  ELECT P0, URZ, PT ;  /* 0x00000000003f782f */ /* 0x000fe20003800000 */
[----:B------:R-:W-:Y:S01]  /*0040*/  BSSY B0, `(.L_x_0) ;  /* 0x0000015000007945 */ /* 0x000fe20003800000 */
[--C-:B0-----:R-:W-:Y:S02]  /*0050*/  SHF.R.U32.HI R0, RZ, 0x5, R2.reuse ;  /* 0x00000005ff007819 */ /* 0x101fe40000011602 */
[----:B------:R-:W-:-:S03]  /*0060*/  SHF.R.U32.HI R2, RZ, 0x7, R2 ;  /* 0x00000007ff027819 */ /* 0x000fc60000011602 */
[----:B------:R-:W0:Y:S04]  /*0070*/  SHFL.IDX PT, R3, R0, RZ, 0x1f ;  /* 0x00001fff00037589 */ /* 0x000e2800000e0000 */
[----:B------:R-:W1:Y:S01]  /*0080*/  SHFL.IDX PT, R2, R2, RZ, 0x1f ;  /* 0x00001fff02027589 */ /* 0x000e6200000e0000 */
[----:B0-----:R-:W-:Y:S02]  /*0090*/  R2UR UR4, R3 ;  /* 0x00000000030472ca */ /* 0x001fe400000e0000 */
[----:B-1----:R-:W-:-:S11]  /*00a0*/  R2UR UR6, R2 ;  /* 0x00000000020672ca */ /* 0x002fd600000e0000 */
[----:B------:R-:W-:Y:S02]  /*00b0*/  USHF.R.S32.HI UR5, URZ, 0x1f, UR4 ;  /* 0x0000001f3f057899 */ /* 0x000fe40008011404 */
[----:B------:R-:W-:Y:S02]  /*00c0*/  ISETP.NE.OR P0, PT, RZ, UR4, !P0 ;  /* 0x00000004ff007c0c */ /* 0x000fe4000c705670 */
[----:B------:R-:W-:-:S04]  /*00d0*/  ULEA.HI UR5, UR5, UR4, URZ, 0x2 ;  /* 0x0000000405057291 */ /* 0x000fc8000f8f103f */
[----:B------:R-:W-:-:S04]  /*00e0*/  ULOP3.LUT UR5, UR5, 0xfffffffc, URZ, 0xc0, !UPT ;  /* 0xfffffffc05057892 */ /* 0x000fc8000f8ec03f */
[----:B------:R-:W-:-:S03]  /*00f0*/  UIADD3 UR8, UR4, -UR5, URZ ;  /* 0x8000000504087290 */ /* 0x000fc6000fffe03f */
[----:B------:R-:W-:Y:S09]  /*0100*/  @P0 BRA `(.L_x_1) ;  /* 0x0000000000200947 */ /* 0x000ff20003800000 */
[----:B------:R-:W-:Y:S02]  /*0110*/  ULDC.64 UR4, c[0x0][0x198] ;  /* 0x0000660000047ab9 */ /* 0x000fe40000000a00 */
[----:B------:R-:W-:Y:S02]  /*0120*/  UIADD3 UR10, UP0, UR4, 0xf0, URZ ;  /* 0x000000f0040a7890 */ /* 0x000fe4000ff1e03f */
[----:B------:R-:W-:Y:S02]  /*0130*/  UIADD3 UR4, UP1, UR4, 0x1f0, URZ ;  /* 0x000001f004047890 */ /* 0x000fe4000ff3e03f */
[----:B------:R-:W-:Y:S02]  /*0140*/  UIADD3.X UR11, URZ, UR5, URZ, UP0, !UPT ;  /* 0x000000053f0b7290 */ /* 0x000fe400087fe43f */
[----:B------:R-:W-:-:S07]  /*0150*/  UIADD3.X UR5, URZ, UR5, URZ, UP1, !UPT ;  /* 0x000000053f057290 */ /* 0x000fce0008ffe43f */
[----:B------:R0:W-:Y:S02]  /*0160*/  UTMACCTL.PF [UR10] ;  /* 0x000000000a0079b9 */ /* 0x0001e40008040000 */
[----:B------:R0:W-:Y:S02]  /*0170*/  UTMACCTL.PF [UR4] ;  /* 0x00000000040079b9 */ /* 0x0001e40008040000 */
[----:B0-----:R-:W-:Y:S01]  /*0180*/  NOP ;  /* 0x0000000000007918 */ /* 0x001fe20000000000 */
.L_x_1:
[----:B------:R-:W-:Y:S05]  /*0190*/  BSYNC B0 ;  /* 0x0000000000007941 */ /* 0x000fea0003800000 */
.L_x_0:
[----:B------:R-:W0:Y:S01]  /*01a0*/  SHFL.IDX PT, R2, R0, RZ, 0x1f ;  /* 0x00001fff00027589 */ /* 0x000e2200000e0000 */
[----:B------:R-:W-:Y:S01]  /*01b0*/  UISETP.NE.AND UP0, UPT, UR8, 0x3, UPT ;  /* 0x000000030800788c */ /* 0x000fe2000bf05270 */
[----:B------:R-:W-:Y:S01]  /*01c0*/  ISETP.NE.AND P1, PT, RZ, UR6, PT ;  /* 0x00000006ff007c0c */ /* 0x000fe2000bf25270 */
[----:B------:R-:W-:Y:S02]  /*01d0*/  UIADD3 UR10, UR6, -0x1, URZ ;  /* 0xffffffff060a7890 */ /* 0x000fe4000fffe03f */
[----:B------:R-:W-:Y:S02]  /*01e0*/  UISETP.EQ.OR UP0, UPT, UR8, URZ, !UP0 ;  /* 0x0000003f0800728c */ /* 0x000fe4000c702670 */
[----:B------:R-:W-:Y:S02]  /*01f0*/  UISETP.GE.U32.AND UP1, UPT, UR10, 0x2, UPT ;  /* 0x000000020a00788c */ /* 0x000fe4000bf26070 */
[----:B------:R-:W-:-:S04]  /*0200*/  UISETP.EQ.AND UP0, UPT, UR6, URZ, UP0 ;  /* 0x0000003f0600728c */ /* 0x000fc80008702270 */
[----:B------:R-:W-:-:S04]  /*0210*/  USEL UR13, URZ, 0x1, !UP0 ;  /* 0x000000013f0d7887 */ /* 0x000fc8000c000000 */
[----:B------:R-:W-:Y:S01]  /*0220*/  USEL UR13, UR13, 0x2, UP1 ;  /* 0x000000020d0d7887 */ /* 0x000fe20008800000 */
[----:B0-----:R-:W-:-:S13]  /*0230*/  ISETP.NE.AND P0, PT, R2, RZ, PT ;  /* 0x000000ff0200720c */ /* 0x001fda0003f05270 */
[----:B------:R-:W-:Y:S05]  /*0240*/  @P0 BRA `(.L_x_2) ;  /* 0x0000000000b40947 */ /* 0x000fea0003800000 */
[----:B------:R-:W-:Y:S01]  /*0250*/  ELECT P0, URZ, PT ;  /* 0x00000000003f782f */ /* 0x000fe20003800000 */
[----:B------:R-:W-:-:S12]  /*0260*/  BSSY B0, `(.L_x_2) ;  /* 0x000002b000007945 */ /* 0x000fd80003800000 */
[----:B------:R-:W-:Y:S05]  /*0270*/  @!P0 BRA `(.L_x_3) ;  /* 0x0000000000a48947 */ /* 0x000fea0003800000 */
[----:B------:R-:W0:Y:S01]  /*0280*/  S2UR UR9, SR_CgaCtaId ;  /* 0x00000000000979c3 */ /* 0x000e220000008800 */
[----:B------:R-:W-:Y:S01]  /*0290*/  UMOV UR4, 0x400 ;  /* 0x0000040000047882 */ /* 0x000fe20000000000 */
[----:B------:R-:W-:Y:S01]  /*02a0*/  UMOV UR5, 0x1 ;  /* 0x0000000100057882 */ /* 0x000fe20000000000 */
[----:B------:R-:W-:Y:S02]  /*02b0*/  UMOV UR6, 0x100 ;  /* 0x0000010000067882 */ /* 0x000fe40000000000 */
[----:B------:R-:W-:-:S04]  /*02c0*/  UIADD3 UR6, -UR6, 0x100000, URZ ;  /* 0x0010000006067890 */ /* 0x000fc8000fffe13f */
[----:B------:R-:W-:Y:S02]  /*02d0*/  USHF.L.U32 UR7, UR6, 0xb, URZ ;  /* 0x0000000b06077899 */ /* 0x000fe4000800063f */
[----:B------:R-:W-:Y:S02]  /*02e0*/  USHF.L.U32 UR6, UR6, 0x1, URZ ;  /* 0x0000000106067899 */ /* 0x000fe4000800063f */
[----:B0-----:R-:W-:Y:S02]  /*02f0*/  ULEA UR9, UR9, UR4, 0x18 ;  /* 0x0000000409097291 */ /* 0x001fe4000f8ec03f */
[----:B------:R-:W-:-:S04]  /*0300*/  UIADD3 UR4, -UR5, 0x100000, URZ ;  /* 0x0010000005047890 */ /* 0x000fc8000fffe13f */
[----:B------:R-:W-:Y:S02]  /*0310*/  USHF.L.U32 UR5, UR4, 0xb, URZ ;  /* 0x0000000b04057899 */ /* 0x000fe4000800063f */
[----:B------:R-:W-:Y:S01]  /*0320*/  USHF.L.U32 UR4, UR4, 0x1, URZ ;  /* 0x0000000104047899 */ /* 0x000fe2000800063f */
[----:B------:R-:W0:Y:S11]  /*0330*/  FENCE.VIEW.ASYNC.S ;  /* 0x00000000000073c6 */ /* 0x000e360000000000 */
[----:B0-----:R0:W1:Y:S01]  /*0340*/  SYNCS.EXCH.64 URZ, [UR9], UR4 ;  /* 0x00000004093f75b2 */ /* 0x0010620008000100 */
[----:B------:R0:W2:Y:S01]  /*0350*/  SYNCS.EXCH.64 URZ, [UR9+0x70], UR6 ;  /* 0x00007006093f75b2 */ /* 0x0000a20008000100 */
[----:B------:R0:W3:Y:S01]  /*0360*/  SYNCS.EXCH.64 URZ, [UR9+0x8], UR4 ;  /* 0x00000804093f75b2 */ /* 0x0000e20008000100 */
[----:B------:R0:W4:Y:S01]  /*0370*/  SYNCS.EXCH.64 URZ, [UR9+0x78], UR6 ;  /* 0x00007806093f75b2 */ /* 0x0001220008000100 */
[----:B------:R0:W0:Y:S01]  /*0380*/  SYNCS.EXCH.64 URZ, [UR9+0x10], UR4 ;  /* 0x00001004093f75b2 */ /* 0x0000220008000100 */
        /* <DEDUP_REMOVED lines=23> */
[----:B-1234-:R-:W-:Y:S01]  /*0500*/  NOP ;  /* 0x0000000000007918 */ /* 0x01efe20000000000 */
.L_x_3:
[----:B0-----:R-:W-:Y:S05]  /*0510*/  BSYNC B0 ;  /* 0x0000000000007941 */ /* 0x001fea0003800000 */
.L_x_2:
[----:B------:R-:W0:Y:S01]  /*0520*/  LDC R2, c[0x0][0x65c] ;  /* 0x00019700ff027b82 */ /* 0x000e220000000800 */
[----:B------:R-:W1:Y:S01]  /*0530*/  SHFL.IDX PT, R0, R0, RZ, 0x1f ;  /* 0x00001fff00007589 */ /* 0x000e6200000e0000 */
[----:B------:R-:W-:Y:S01]  /*0540*/  ELECT P0, URZ, PT ;  /* 0x00000000003f782f */ /* 0x000fe20003800000 */
[----:B------:R-:W-:Y:S01]  /*0550*/  IMAD.MOV.U32 R3, RZ, RZ, RZ ;  /* 0x000000ffff037224 */ /* 0x000fe200078e00ff */
[----:B------:R-:W-:Y:S01]  /*0560*/  UMOV UR4, 0x20 ;  /* 0x0000002000047882 */ /* 0x000fe20000000000 */
[----:B------:R-:W2:Y:S01]  /*0570*/  S2R R10, SR_CTAID.Y ;  /* 0x00000000000a7919 */ /* 0x000ea20000002600 */
[----:B------:R-:W-:Y:S01]  /*0580*/  NOP ;  /* 0x0000000000007918 */ /* 0x000fe20000000000 */
[----:B------:R-:W-:Y:S01]  /*0590*/  NOP ;  /* 0x0000000000007918 */ /* 0x000fe20000000000 */
[----:B0-----:R-:W-:Y:S02]  /*05a0*/  ISETP.NE.AND P3, PT, R2, 0x1, PT ;  /* 0x000000010200780c */ /* 0x001fe40003f65270 */
[----:B------:R-:W0:Y:S01]  /*05b0*/  S2R R2, SR_CTAID.X ;  /* 0x0000000000027919 */ /* 0x000e220000002500 */
[----:B-1----:R-:W-:-:S10]  /*05c0*/  ISETP.NE.OR P0, PT, R0, RZ, !P0 ;  /* 0x000000ff0000720c */ /* 0x002fd40004705670 */
[----:B------:R-:W0:Y:S01]  /*05d0*/  @P3 LDC R7, c[0x0][0x10] ;  /* 0x00000400ff073b82 */ /* 0x000e220000000800 */
[----:B--2---:R-:W-:Y:S02]  /*05e0*/  @P3 IMAD.MOV.U32 R4, RZ, RZ, R10 ;  /* 0x000000ffff043224 */ /* 0x004fe400078e000a */
[----:B------:R-:W-:Y:S01]  /*05f0*/  VOTEU.ALL UP0, P0 ;  /* 0x00000000003f7886 */ /* 0x000fe20000000000 */
[----:B------:R-:W-:Y:S01]  /*0600*/  @P3 IMAD.MOV.U32 R5, RZ, RZ, RZ ;  /* 0x000000ffff053224 */ /* 0x000fe200078e00ff */
[----:B------:R-:W-:Y:S01]  /*0610*/  VOTEU.ALL UP1, P0 ;  /* 0x00000000003f7886 */ /* 0x000fe20000020000 */
[----:B------:R-:W-:Y:S02]  /*0620*/  @P3 IMAD.MOV.U32 R11, RZ, RZ, RZ ;  /* 0x000000ffff0b3224 */ /* 0x000fe400078e00ff */
[----:B------:R-:W1:Y:S01]  /*0630*/  @!P3 LDC R9, c[0x0][0xc] ;  /* 0x00000300ff09bb82 */ /* 0x000e620000000800 */
[----:B------:R-:W-:Y:S01]  /*0640*/  @!UP0 UMOV UR6, 0x400 ;  /* 0x0000040000068882 */ /* 0x000fe20000000000 */
[----:B------:R-:W-:-:S04]  /*0650*/  @!UP0 UIADD3 UR4, -UR4, 0x100000, URZ ;  /* 0x0010000004048890 */ /* 0x000fc8000fffe13f */
[----:B------:R-:W-:Y:S02]  /*0660*/  @!UP0 USHF.L.U32 UR5, UR4, 0xb, URZ ;  /* 0x0000000b04058899 */ /* 0x000fe4000800063f */
[----:B------:R-:W-:Y:S01]  /*0670*/  @!UP0 USHF.L.U32 UR4, UR4, 0x1, URZ ;  /* 0x0000000104048899 */ /* 0x000fe2000800063f */
[----:B------:R-:W2:Y:S01]  /*0680*/  @!UP0 S2UR UR7, SR_CgaCtaId ;  /* 0x00000000000789c3 */ /* 0x000ea20000008800 */
[----:B0-----:R-:W-:-:S04]  /*0690*/  @P3 IMAD.WIDE.U32 R6, R2, R7, R4 ;  /* 0x0000000702063225 */ /* 0x001fc800078e0004 */
[----:B------:R-:W-:Y:S02]  /*06a0*/  @P3 IMAD.MOV.U32 R14, RZ, RZ, R6 ;  /* 0x000000ffff0e3224 */ /* 0x000fe400078e0006 */
[----:B------:R-:W-:Y:S02]  /*06b0*/  @P3 IMAD.IADD R15, R7, 0x1, R11 ;  /* 0x00000001070f3824 */ /* 0x000fe400078e020b */
[----:B-1----:R-:W-:-:S04]  /*06c0*/  @!P3 IMAD.WIDE.U32 R4, R9, R10, R2 ;  /* 0x0000000a0904b225 */ /* 0x002fc800078e0002 */
[----:B------:R-:W-:Y:S02]  /*06d0*/  @!P3 IMAD.MOV.U32 R14, RZ, RZ, R4 ;  /* 0x000000ffff0eb224 */ /* 0x000fe400078e0004 */
[----:B------:R-:W-:Y:S01]  /*06e0*/  @!P3 IMAD.MOV.U32 R15, RZ, RZ, R5 ;  /* 0x000000ffff0fb224 */ /* 0x000fe200078e0005 */
[----:B--2---:R-:W-:Y:S02]  /*06f0*/  @!UP0 ULEA UR6, UR7, UR6, 0x18 ;  /* 0x0000000607068291 */ /* 0x004fe4000f8ec03f */
[----:B------:R0:W-:Y:S01]  /*0700*/  STL [R1+0x27c], R14 ;  /* 0x00027c0e01007387 */ /* 0x0001e20000100800 */
[----:B------:R-:W-:-:S03]  /*0710*/  VOTEU.ALL UP0, P0 ;  /* 0x00000000003f7886 */ /* 0x000fc60000000000 */
[----:B------:R0:W-:Y:S04]  /*0720*/  STL [R1+0x278], R15 ;  /* 0x0002780f01007387 */ /* 0x0001e80000100800 */
[----:B------:R-:W1:Y:S02]  /*0730*/  FENCE.VIEW.ASYNC.S ;  /* 0x00000000000073c6 */ /* 0x000e640000000000 */
[----:B-1----:R0:W1:Y:S01]  /*0740*/  @!UP0 SYNCS.EXCH.64 URZ, [UR6+0xf0], UR4 ;  /* 0x0000f004063f85b2 */ /* 0x0020620008000100 */
[----:B------:R0:W1:Y:S01]  /*0750*/  @!UP1 SYNCS.EXCH.64 URZ, [UR6+0xf8], UR4 ;  /* 0x0000f804063f95b2 */ /* 0x0000620008000100 */
[----:B------:R-:W-:Y:S01]  /*0760*/  NOP ;  /* 0x0000000000007918 */ /* 0x000fe20000000000 */
[----:B-1----:R-:W-:Y:S06]  /*0770*/  BAR.SYNC.DEFER_BLOCKING 0x0 ;  /* 0x0000000000007b1d */ /* 0x002fec0000010000 */
[----:B0-----:R-:W-:Y:S05]  /*0780*/  @!P1 BRA `(.L_x_4) ;  /* 0x0000018400149947 */ /* 0x001fea0003800000 */
[----:B------:R-:W-:-:S06]  /*0790*/  UISETP.GT.U32.AND UP0, UPT, UR10, 0x1, UPT ;  /* 0x000000010a00788c */ /* 0x000fcc000bf04070 */
[----:B------:R-:W-:-:S13]  /*07a0*/  PLOP3.LUT P0, PT, PT, PT, UP0, 0x80, 0x0 ;  /* 0x000000000000781c */ /* 0x000fda0003f0f008 */
[----:B------:R-:W-:Y:S05]  /*07b0*/  @P0 EXIT ;  /* 0x000000000000094d */ /* 0x000fea0003800000 */
[----:B------:R-:W-:Y:S01]  /*07c0*/  IMAD.MOV.U32 R5, RZ, RZ, -0x1 ;  /* 0xffffffffff057424 */ /* 0x000fe200078e00ff */
[----:B------:R-:W-:Y:S01]  /*07d0*/  ULDC.64 UR4, c[0x0][0x650] ;  /* 0x0001940000047ab9 */ /* 0x000fe20000000a00 */
[----:B------:R-:W-:Y:S01]  /*07e0*/  IMAD.MOV.U32 R4, RZ, RZ, -0x1 ;  /* 0xffffffffff047424 */ /* 0x000fe200078e00ff */
[----:B------:R-:W-:Y:S01]  /*07f0*/  ISETP.GE.U32.AND P0, PT, R14, UR4, PT ;  /* 0x000000040e007c0c */ /* 0x000fe2000bf06070 */
[----:B------:R-:W-:Y:S01]  /*0800*/  UMOV UR10, 0xffffffff ;  /* 0xffffffff000a7882 */ /* 0x000fe20000000000 */
[----:B------:R0:W-:Y:S01]  /*0810*/  STL [R1+0x284], R5 ;  /* 0x0002840501007387 */ /* 0x0001e20000100800 */
[----:B------:R-:W-:Y:S02]  /*0820*/  PRMT R0, RZ, 0x7610, R0 ;  /* 0x00007610ff007816 */ /* 0x000fe40000000000 */
[----:B------:R-:W-:Y:S01]  /*0830*/  ISETP.GE.U32.AND.EX P0, PT, R15, UR5, PT, P0 ;  /* 0x000000050f007c0c */ /* 0x000fe2000bf06100 */
[----:B------:R0:W-:-:S12]  /*0840*/  STL [R1+0x280], R4 ;  /* 0x0002800401007387 */ /* 0x0001d80000100800 */
[----:B0-----:R-:W-:Y:S05]  /*0850*/  @P0 BRA `(.L_x_5) ;  /* 0x00000004006c0947 */ /* 0x001fea0003800000 */
[----:B------:R-:W-:Y:S01]  /*0860*/  ULDC.64 UR14, c[0x0][0x628] ;  /* 0x00018a00000e7ab9 */ /* 0x000fe20000000a00 */
[----:B------:R-:W0:Y:S01]  /*0870*/  LDC.64 R12, c[0x0][0x620] ;  /* 0x00018800ff0c7b82 */ /* 0x000e220000000a00 */
[----:B------:R-:W-:Y:S01]  /*0880*/  ISETP.NE.U32.AND P0, PT, RZ, UR14, PT ;  /* 0x0000000eff007c0c */ /* 0x000fe2000bf05070 */
[----:B------:R-:W-:Y:S01]  /*0890*/  ULDC UR11, c[0x0][0x630] ;  /* 0x00018c00000b7ab9 */ /* 0x000fe20000000800 */
[----:B------:R-:W-:Y:S02]  /*08a0*/  R2UR UR4, R14 ;  /* 0x000000000e0472ca */ /* 0x000fe400000e0000 */
[----:B------:R-:W-:Y:S02]  /*08b0*/  ISETP.NE.AND.EX P0, PT, RZ, UR15, PT, P0 ;  /* 0x0000000fff007c0c */ /* 0x000fe4000bf05300 */
[----:B------:R-:W-:-:S11]  /*08c0*/  R2UR UR5, R15 ;  /* 0x000000000f0572ca */ /* 0x000fd600000e0000 */
[----:B------:R-:W-:Y:S05]  /*08d0*/  @!P0 BRA `(.L_x_6) ;  /* 0x0000000000308947 */ /* 0x000fea0003800000 */
[----:B------:R-:W-:Y:S01]  /*08e0*/  R2UR UR4, R14 ;  /* 0x000000000e0472ca */ /* 0x000fe200000e0000 */
[----:B------:R-:W-:Y:S01]  /*08f0*/  ULDC UR8, c[0x0][0x634] ;  /* 0x00018d0000087ab9 */ /* 0x000fe20000000800 */
[----:B------:R-:W-:-:S11]  /*0900*/  R2UR UR10, R15 ;  /* 0x000000000f0a72ca */ /* 0x000fd600000e0000 */
[----:B------:R-:W-:-:S04]  /*0910*/  UIADD3 UR8, UP0, UR4, UR8, URZ ;  /* 0x0000000804087290 */ /* 0x000fc8000ff1e03f */
[----:B------:R-:W-:-:S04]  /*0920*/  UIADD3.X UR10, URZ, UR10, URZ, UP0, !UPT ;  /* 0x0000000a3f0a7290 */ /* 0x000fc800087fe43f */
[----:B------:R-:W-:-:S04]  /*0930*/  UIMAD.WIDE.U32 UR4, UR10, UR14, URZ ;  /* 0x0000000e0a0472a5 */ /* 0x000fc8000f8e003f */
[----:B------:R-:W-:Y:S02]  /*0940*/  UIMAD.WIDE.U32 UR6, UP0, UR8, UR15, UR4 ;  /* 0x0000000f080672a5 */ /* 0x000fe4000f800004 */
[----:B------:R-:W-:Y:S02]  /*0950*/  UIMAD.WIDE.U32 UR4, UR8, UR14, URZ ;  /* 0x0000000e080472a5 */ /* 0x000fe4000f8e003f */
[----:B------:R-:W-:Y:S02]  /*0960*/  UIADD3.X UR9, URZ, URZ, URZ, UP0, !UPT ;  /* 0x0000003f3f097290 */ /* 0x000fe400087fe43f */
[----:B------:R-:W-:Y:S01]  /*0970*/  UIADD3 URZ, UP0, UR5, UR6, URZ ;  /* 0x00000006053f7290 */ /* 0x000fe2000ff1e03f */
[----:B------:R-:W-:-:S03]  /*0980*/  UMOV UR8, UR7 ;  /* 0x0000000700087c82 */ /* 0x000fc60008000000 */
[----:B------:R-:W-:-:S12]  /*0990*/  UIMAD.WIDE.U32.X UR4, UR10, UR15, UR8, UP0 ;  /* 0x0000000f0a0472a5 */ /* 0x000fd800080e0408 */
.L_x_6:
[----:B------:R-:W-:Y:S01]  /*09a0*/  USHF.R.U64 UR10, UR4, UR11, UR5 ;  /* 0x0000000b040a7299 */ /* 0x000fe20008001205 */
[----:B------:R-:W1:Y:S01]  /*09b0*/  LDC R8, c[0x0][0x618] ;  /* 0x00018600ff087b82 */ /* 0x000e620000000800 */
[----:B------:R-:W-:Y:S01]  /*09c0*/  USHF.R.U32.HI UR4, URZ, UR11, UR5 ;  /* 0x0000000b3f047299 */ /* 0x000fe20008011605 */
[----:B------:R-:W-:Y:S01]  /*09d0*/  I2FP.F32.U32 R0, R2 ;  /* 0x0000000200007245 */ /* 0x000fe20000201000 */
[----:B------:R-:W-:Y:S01]  /*09e0*/  IMAD.MOV.U32 R4, RZ, RZ, R14 ;  /* 0x000000ffff047224 */ /* 0x000fe200078e000e */
[----:B------:R-:W-:Y:S01]  /*09f0*/  ULDC UR5, c[0x0][0x150] ;  /* 0x0000540000057ab9 */ /* 0x000fe20000000800 */
[----:B------:R-:W-:Y:S01]  /*0a00*/  IADD3 R7, P0, RZ, -UR10, RZ ;  /* 0x8000000aff077c10 */ /* 0x000fe2000ff1e0ff */
[----:B------:R-:W-:Y:S02]  /*0a10*/  IMAD.MOV.U32 R5, RZ, RZ, R15 ;  /* 0x000000ffff057224 */ /* 0x000fe400078e000f */
[----:B------:R-:W-:Y:S01]  /*0a20*/  FMUL R0, R0, UR5 ;  /* 0x0000000500007c20 */ /* 0x000fe20008400000 */
[----:B------:R-:W2:Y:S01]  /*0a30*/  LDC.64 R20, c[0x0][0x640] ;  /* 0x00019000ff147b82 */ /* 0x000ea20000000a00 */
[----:B------:R-:W-:Y:S01]  /*0a40*/  IMAD.X R9, RZ, RZ, ~UR4, P0 ;  /* 0x80000004ff097e24 */ /* 0x000fe200080e06ff */
[----:B------:R-:W-:Y:S01]  /*0a50*/  ULDC UR4, c[0x0][0x154] ;  /* 0x0000550000047ab9 */ /* 0x000fe20000000800 */
[----:B0-----:R-:W-:-:S02]  /*0a60*/  IMAD.WIDE.U32 R4, R7, R12, R4 ;  /* 0x0000000c07047225 */ /* 0x001fc400078e0004 */
[----:B------:R-:W0:Y:S02]  /*0a70*/  F2I.U32.TRUNC.NTZ R0, R0 ;  /* 0x0000000000007305 */ /* 0x000e24000020f000 */
[----:B------:R-:W-:Y:S01]  /*0a80*/  IMAD R6, R9, R12, RZ ;  /* 0x0000000c09067224 */ /* 0x000fe200078e02ff */
[----:B------:R-:W3:Y:S03]  /*0a90*/  LDC R3, c[0x0][0x144] ;  /* 0x00005100ff037b82 */ /* 0x000ee60000000800 */
[----:B------:R-:W-:-:S04]  /*0aa0*/  IMAD R7, R7, R13, R6 ;  /* 0x0000000d07077224 */ /* 0x000fc800078e0206 */
[----:B------:R-:W-:Y:S01]  /*0ab0*/  IMAD.IADD R5, R5, 0x1, R7 ;  /* 0x0000000105057824 */ /* 0x000fe200078e0207 */
[----:B------:R-:W4:Y:S01]  /*0ac0*/  LDC R14, c[0x0][0x608] ;  /* 0x00018200ff0e7b82 */ /* 0x000f220000000800 */
[----:B------:R-:W-:Y:S02]  /*0ad0*/  IMAD.MOV.U32 R7, RZ, RZ, -0x1 ;  /* 0xffffffffff077424 */ /* 0x000fe400078e00ff */
[----:B0-----:R-:W-:Y:S01]  /*0ae0*/  IMAD.MOV R6, RZ, RZ, -R0 ;  /* 0x000000ffff067224 */ /* 0x001fe200078e0a00 */
[----:B-1----:R-:W-:Y:S02]  /*0af0*/  SHF.R.U64 R12, R4, R8, R5 ;  /* 0x00000008040c7219 */ /* 0x002fe40000001205 */
[----:B------:R-:W-:Y:S02]  /*0b00*/  I2FP.F32.U32 R4, R10 ;  /* 0x0000000a00047245 */ /* 0x000fe40000201000 */
[----:B------:R-:W0:Y:S01]  /*0b10*/  LDC R18, c[0x0][0x658] ;  /* 0x00019600ff127b82 */ /* 0x000e220000000800 */
[----:B--2---:R-:W-:-:S02]  /*0b20*/  ISETP.NE.U32.AND P0, PT, R20, RZ, PT ;  /* 0x000000ff1400720c */ /* 0x004fc40003f05070 */
[----:B------:R-:W-:Y:S01]  /*0b30*/  FMUL R4, R4, UR4 ;  /* 0x0000000404047c20 */ /* 0x000fe20008400000 */
[----:B------:R-:W-:Y:S02]  /*0b40*/  SHF.R.U32.HI R5, RZ, R8, R5 ;  /* 0x00000008ff057219 */ /* 0x000fe40000011605 */
[----:B------:R-:W-:Y:S01]  /*0b50*/  ISETP.NE.AND.EX P0, PT, R21, RZ, PT, P0 ;  /* 0x000000ff1500720c */ /* 0x000fe20003f05300 */
[----:B------:R1:W2:Y:S01]  /*0b60*/  F2I.U32.TRUNC.NTZ R11, R4 ;  /* 0x00000004000b7305 */ /* 0x0002a2000020f000 */
[----:B------:R-:W1:Y:S01]  /*0b70*/  LDC R13, c[0x0][0x148] ;  /* 0x00005200ff0d7b82 */ /* 0x000e620000000800 */
[----:B---3--:R-:W-:-:S07]  /*0b80*/  IMAD R0, R3, R6, R2 ;  /* 0x0000000603007224 */ /* 0x008fce00078e0202 */
[----:B------:R-:W3:Y:S01]  /*0b90*/  LDC R16, c[0x0][0x600] ;  /* 0x00018000ff107b82 */ /* 0x000ee20000000800 */
[-CC-:B----4-:R-:W-:Y:S02]  /*0ba0*/  SHF.R.U64 R24, R12, R14.reuse, R5.reuse ;  /* 0x0000000e0c187219 */ /* 0x190fe40000001205 */
[----:B------:R-:W-:Y:S01]  /*0bb0*/  SHF.R.U32.HI R3, RZ, R14, R5 ;  /* 0x0000000eff037219 */ /* 0x000fe20000011605 */
[----:B------:R-:W-:-:S04]  /*0bc0*/  IMAD.MOV.U32 R5, RZ, RZ, 0x1 ;  /* 0x00000001ff057424 */ /* 0x000fc800078e00ff */
[----:B------:R-:W4:Y:S01]  /*0bd0*/  LDC R17, c[0x0][0x648] ;  /* 0x00019200ff117b82 */ /* 0x000f220000000800 */
[-C--:B0-----:R-:W-:Y:S02]  /*0be0*/  SHF.L.U32 R2, R7, R18.reuse, RZ ;  /* 0x0000001207027219 */ /* 0x081fe400000006ff */
[--C-:B------:R-:W-:Y:S02]  /*0bf0*/  SHF.R.U64 R14, R24, R18, R3.reuse ;  /* 0x00000012180e7219 */ /* 0x100fe40000001203 */
[----:B------:R-:W-:Y:S02]  /*0c00*/  LOP3.LUT R9, RZ, R2, RZ, 0x33, !PT ;  /* 0x00000002ff097212 */ /* 0x000fe400078e33ff */
[-C--:B------:R-:W-:Y:S01]  /*0c10*/  SHF.R.U32.HI R3, RZ, R18.reuse, R3 ;  /* 0x00000012ff037219 */ /* 0x080fe20000011603 */
[----:B------:R-:W0:Y:S01]  /*0c20*/  LDC R19, c[0x0][0x638] ;  /* 0x00018e00ff137b82 */ /* 0x000e220000000800 */
[----:B------:R-:W-:Y:S01]  /*0c30*/  SHF.L.U32 R8, R5, R18, RZ ;  /* 0x0000001205087219 */ /* 0x000fe200000006ff */
[----:B------:R-:W-:-:S06]  /*0c40*/  IMAD.MOV.U32 R2, RZ, RZ, R14 ;  /* 0x000000ffff027224 */ /* 0x000fcc00078e000e */
[----:B------:R-:W0:Y:S01]  /*0c50*/  LDC R22, c[0x0][0x610] ;  /* 0x00018400ff167b82 */ /* 0x000e220000000800 */
[----:B-12---:R-:W-:Y:S05]  /*0c60*/  @!P0 BRA `(.L_x_7) ;  /* 0x0000000000288947 */ /* 0x006fea0003800000 */
[----:B------:R-:W1:Y:S02]  /*0c70*/  LDC R7, c[0x0][0x64c] ;  /* 0x00019300ff077b82 */ /* 0x000e640000000800 */
[----:B-1----:R-:W-:-:S05]  /*0c80*/  IADD3 R7, P0, R14, R7, RZ ;  /* 0x000000070e077210 */ /* 0x002fca0007f1e0ff */
[----:B------:R-:W-:-:S04]  /*0c90*/  IMAD.X R15, RZ, RZ, R3, P0 ;  /* 0x000000ffff0f7224 */ /* 0x000fc800000e0603 */
[----:B------:R-:W-:-:S04]  /*0ca0*/  IMAD.WIDE.U32 R2, R15, R20, RZ ;  /* 0x000000140f027225 */ /* 0x000fc800078e00ff */
[----:B------:R-:W-:-:S04]  /*0cb0*/  IMAD.WIDE.U32 R4, P0, R7, R21, R2 ;  /* 0x0000001507047225 */ /* 0x000fc80007800002 */
[----:B------:R-:W-:-:S04]  /*0cc0*/  IMAD.WIDE.U32 R2, R7, R20, RZ ;  /* 0x0000001407027225 */ /* 0x000fc800078e00ff */
[----:B------:R-:W-:Y:S01]  /*0cd0*/  IMAD.X R7, RZ, RZ, RZ, P0 ;  /* 0x000000ffff077224 */ /* 0x000fe200000e06ff */
[----:B------:R-:W-:Y:S01]  /*0ce0*/  IADD3 RZ, P0, R3, R4, RZ ;  /* 0x0000000403ff7210 */ /* 0x000fe20007f1e0ff */
[----:B------:R-:W-:-:S04]  /*0cf0*/  IMAD.MOV.U32 R6, RZ, RZ, R5 ;  /* 0x000000ffff067224 */ /* 0x000fc800078e0005 */
[----:B------:R-:W-:-:S08]  /*0d00*/  IMAD.WIDE.U32.X R2, R15, R21, R6, P0 ;  /* 0x000000150f027225 */ /* 0x000fd000000e0406 */
.L_x_7:
[----:B----4-:R-:W-:Y:S01]  /*0d10*/  SHF.R.U64 R2, R2, R17, R3 ;  /* 0x0000001102027219 */ /* 0x010fe20000001203 */
[----:B---3--:R-:W-:Y:S01]  /*0d20*/  VIADD R3, R16, 0xffffffff ;  /* 0xffffffff10037836 */ /* 0x008fe20000000000 */
[----:B------:R-:W-:Y:S01]  /*0d30*/  LOP3.LUT R9, R24, R9, RZ, 0xc0, !PT ;  /* 0x0000000918097212 */ /* 0x000fe200078ec0ff */
[----:B------:R-:W-:Y:S02]  /*0d40*/  IMAD.MOV R11, RZ, RZ, -R11 ;  /* 0x000000ffff0b7224 */ /* 0x000fe400078e0a0b */
[----:B------:R-:W-:Y:S01]  /*0d50*/  IMAD.MOV R4, RZ, RZ, -R2 ;  /* 0x000000ffff047224 */ /* 0x000fe200078e0a02 */
[----:B------:R-:W-:Y:S01]  /*0d60*/  LOP3.LUT R12, R12, R3, RZ, 0xc0, !PT ;  /* 0x000000030c0c7212 */ /* 0x000fe200078ec0ff */
[----:B------:R-:W-:Y:S02]  /*0d70*/  @P3 IMAD R0, R13, R11, R10 ;  /* 0x0000000b0d003224 */ /* 0x000fe400078e020a */
[----:B------:R-:W-:Y:S02]  /*0d80*/  IMAD R9, R8, R2, R9 ;  /* 0x0000000208097224 */ /* 0x000fe400078e0209 */
[----:B0-----:R-:W-:-:S02]  /*0d90*/  IMAD R3, R4, R19, R14 ;  /* 0x0000001304037224 */ /* 0x001fc400078e020e */
[----:B------:R-:W-:Y:S02]  /*0da0*/  IMAD R2, R9, R22, R0 ;  /* 0x0000001609027224 */ /* 0x000fe400078e0200 */
[----:B------:R-:W-:Y:S02]  /*0db0*/  IMAD R3, R3, R16, R12 ;  /* 0x0000001003037224 */ /* 0x000fe400078e020c */
[----:B------:R-:W-:-:S03]  /*0dc0*/  IMAD.MOV.U32 R0, RZ, RZ, 0x1 ;  /* 0x00000001ff007424 */ /* 0x000fc600078e00ff */
[----:B------:R-:W-:Y:S02]  /*0dd0*/  SEL R4, R3, R2, !P3 ;  /* 0x0000000203047207 */ /* 0x000fe40005800000 */
[----:B------:R-:W-:-:S03]  /*0de0*/  SEL R2, R2, R3, !P3 ;  /* 0x0000000302027207 */ /* 0x000fc60005800000 */
[----:B------:R0:W-:Y:S04]  /*0df0*/  STL [R1+0x280], R4 ;  /* 0x0002800401007387 */ /* 0x0001e80000100800 */
[----:B------:R0:W-:Y:S02]  /*0e00*/  STL [R1+0x284], R2 ;  /* 0x0002840201007387 */ /* 0x0001e40000100800 */
.L_x_5:
[----:B------:R-:W-:-:S08]  /*0e10*/  NOP ;  /* 0x0000000000007918 */ /* 0x000fd00000000000 */
[----:B------:R-:W1:Y:S02]  /*0e20*/  USETMAXREG.TRY_ALLOC.CTAPOOL UP0, 0xe8 ;  /* 0x000000e8000079c8 */ /* 0x000e640008000600 */
[----:B-1----:R-:W-:-:S13]  /*0e30*/  PLOP3.LUT P0, PT, PT, PT, UP0, 0x80, 0x0 ;  /* 0x000000000000781c */ /* 0x002fda0003f0f008 */
[----:B------:R-:W-:Y:S05]  /*0e40*/  @!P0 BRA `(.L_x_5) ;  /* 0xfffffffc00f08947 */ /* 0x000fea000383ffff */
[----:B------:R-:W-:Y:S01]  /*0e50*/  ULDC.64 UR4, c[0x0][0x598] ;  /* 0x0001660000047ab9 */ /* 0x000fe20000000a00 */
[----:B------:R-:W-:Y:S01]  /*0e60*/  ULDC.64 UR20, c[0x0][0x208] ;  /* 0x0000820000147ab9 */ /* 0x000fe20000000a00 */
[----:B------:R-:W-:-:S04]  /*0e70*/  ISETP.NE.U32.AND P0, PT, RZ, UR4, PT ;  /* 0x00000004ff007c0c */ /* 0x000fc8000bf05070 */
[----:B------:R-:W-:-:S13]  /*0e80*/  ISETP.NE.AND.EX P0, PT, RZ, UR5, PT, P0 ;  /* 0x00000005ff007c0c */ /* 0x000fda000bf05300 */
[----:B------:R-:W-:Y:S05]  /*0e90*/  @!P0 BRA `(.L_x_8) ;  /* 0x0000000000208947 */ /* 0x000fea0003800000 */
[----:B0-----:R-:W0:Y:S02]  /*0ea0*/  LDC.64 R2, c[0x0][0x598] ;  /* 0x00016600ff027b82 */ /* 0x001e240000000a00 */
[----:B0-----:R-:W2:Y:S02]  /*0eb0*/  LDG.E.64 R2, desc[UR20][R2.64] ;  /* 0x0000001402027981 */ /* 0x001ea4000c1e1b00 */
[----:B--2---:R-:W-:-:S04]  /*0ec0*/  ISETP.NE.U32.AND P0, PT, R2, RZ, PT ;  /* 0x000000ff0200720c */ /* 0x004fc80003f05070 */
[----:B------:R-:W-:-:S13]  /*0ed0*/  ISETP.NE.AND.EX P0, PT, R3, RZ, PT, P0 ;  /* 0x000000ff0300720c */ /* 0x000fda0003f05300 */
[----:B------:R-:W-:Y:S05]  /*0ee0*/  @!P0 BRA `(.L_x_8) ;  /* 0x00000000000c8947 */ /* 0x000fea0003800000 */
[----:B------:R-:W2:Y:S02]  /*0ef0*/  LD.E R2, desc[UR20][R2.64] ;  /* 0x0000001402027980 */ /* 0x000ea4000c101900 */
[----:B--2---:R-:W-:Y:S01]  /*0f00*/  R2UR UR22, R2 ;  /* 0x00000000021672ca */ /* 0x004fe200000e0000 */
[----:B------:R-:W-:-:S14]  /*0f10*/  BRA `(.L_x_9) ;  /* 0x0000000000247947 */ /* 0x000fdc0003800000 */
.L_x_8:
[----:B------:R-:W-:Y:S02]  /*0f20*/  ULDC.64 UR4, c[0x0][0x588] ;  /* 0x0001620000047ab9 */ /* 0x000fe40000000a00 */
[----:B------:R-:W-:-:S04]  /*0f30*/  ISETP.NE.U32.AND P0, PT, RZ, UR4, PT ;  /* 0x00000004ff007c0c */ /* 0x000fc8000bf05070 */
[----:B------:R-:W-:-:S13]  /*0f40*/  ISETP.NE.AND.EX P0, PT, RZ, UR5, PT, P0 ;  /* 0x00000005ff007c0c */ /* 0x000fda000bf05300 */
[----:B------:R-:W-:Y:S05]  /*0f50*/  @!P0 BRA `(.L_x_10) ;  /* 0x0000000000108947 */ /* 0x000fea0003800000 */
[----:B0-----:R-:W0:Y:S02]  /*0f60*/  LDC.64 R2, c[0x0][0x588] ;  /* 0x00016200ff027b82 */ /* 0x001e240000000a00 */
[----:B0-----:R-:W2:Y:S02]  /*0f70*/  LDG.E R2, desc[UR20][R2.64] ;  /* 0x0000001402027981 */ /* 0x001ea4000c1e1900 */
[----:B--2---:R-:W-:Y:S01]  /*0f80*/  R2UR UR22, R2 ;  /* 0x00000000021672ca */ /* 0x004fe200000e0000 */
[----:B------:R-:W-:-:S14]  /*0f90*/  BRA `(.L_x_9) ;  /* 0x0000000000047947 */ /* 0x000fdc0003800000 */
.L_x_10:
[----:B------:R-:W-:-:S05]  /*0fa0*/  ULDC UR22, c[0x0][0x580] ;  /* 0x0001600000167ab9 */ /* 0x000fca0000000800 */
.L_x_9:
[----:B------:R-:W-:Y:S02]  /*0fb0*/  ULDC.64 UR4, c[0x0][0x5a0] ;  /* 0x0001680000047ab9 */ /* 0x000fe40000000a00 */
        /* <DEDUP_REMOVED lines=11> */
.L_x_11:
        /* <DEDUP_REMOVED lines=8> */
.L_x_13:
[----:B------:R-:W-:-:S05]  /*10f0*/  ULDC UR23, c[0x0][0x584] ;  /* 0x0001610000177ab9 */ /* 0x000fca0000000800 */
.L_x_12:
[----:B------:R-:W-:-:S13]  /*1100*/  LOP3.LUT P0, RZ, R0, 0xff, RZ, 0xc0, !PT ;  /* 0x000000ff00ff7812 */ /* 0x000fda000780c0ff */
[----:B------:R-:W-:Y:S05]  /*1110*/  @!P0 EXIT ;  /* 0x000000000000894d */ /* 0x000fea0003800000 */
[----:B------:R-:W-:Y:S01]  /*1120*/  ULDC UR4, c[0x0][0x28c] ;  /* 0x0000a30000047ab9 */ /* 0x000fe20000000800 */
[----:B------:R-:W-:Y:S02]  /*1130*/  ULOP3.LUT UR24, UR13, 0x1, URZ, 0xfc, !UPT ;  /* 0x000000010d187892 */ /* 0x000fe4000f8efc3f */
[----:B------:R-:W-:-:S04]  /*1140*/  UIADD3 UR4, UR4, 0x1f, URZ ;  /* 0x0000001f04047890 */ /* 0x000fc8000fffe03f */
[----:B------:R-:W-:-:S04]  /*1150*/  USHF.R.S32.HI UR5, URZ, 0x1f, UR4 ;  /* 0x0000001f3f057899 */ /* 0x000fc80008011404 */
[----:B------:R-:W-:-:S03]  /*1160*/  ULEA.HI UR5, UR5, UR4, URZ, 0x5 ;  /* 0x0000000405057291 */ /* 0x000fc6000f8f283f */
[----:B------:R-:W-:Y:S01]  /*1170*/  UMOV UR4, URZ ;  /* 0x0000003f00047c82 */ /* 0x000fe20008000000 */
[----:B------:R-:W-:-:S03]  /*1180*/  USHF.R.S32.HI UR9, URZ, 0x5, UR5 ;  /* 0x000000053f097899 */ /* 0x000fc60008011405 */
[----:B------:R-:W-:-:S09]  /*1190*/  UMOV UR5, URZ ;  /* 0x0000003f00057c82 */ /* 0x000fd20008000000 */
.L_x_422:
[----:B------:R-:W-:Y:S01]  /*11a0*/  STL [R1+0x274], RZ ;  /* 0x000274ff01007387 */ /* 0x000fe20000100800 */
[----:B-1----:R-:W1:Y:S01]  /*11b0*/  S2UR UR16, SR_CgaCtaId ;  /* 0x00000000001079c3 */ /* 0x002e620000008800 */
[----:B------:R-:W-:Y:S01]  /*11c0*/  UMOV UR15, 0x400 ;  /* 0x00000400000f7882 */ /* 0x000fe20000000000 */
[----:B------:R-:W-:Y:S01]  /*11d0*/  UMOV UR6, URZ ;  /* 0x0000003f00067c82 */ /* 0x000fe20008000000 */
[----:B------:R-:W-:Y:S01]  /*11e0*/  STL [R1+0x270], RZ ;  /* 0x000270ff01007387 */ /* 0x000fe20000100800 */
[----:B------:R-:W-:Y:S01]  /*11f0*/  UMOV UR7, URZ ;  /* 0x0000003f00077c82 */ /* 0x000fe20008000000 */
[----:B------:R-:W-:Y:S01]  /*1200*/  UMOV UR8, URZ ;  /* 0x0000003f00087c82 */ /* 0x000fe20008000000 */
[----:B0-----:R-:W-:Y:S01]  /*1210*/  CS2R R4, SRZ ;  /* 0x0000000000047805 */ /* 0x001fe2000001ff00 */
[----:B------:R-:W-:Y:S01]  /*1220*/  STL [R1+0x26c], RZ ;  /* 0x00026cff01007387 */ /* 0x000fe20000100800 */
[----:B--2---:R-:W0:Y:S01]  /*1230*/  LDC R2, c[0x0][0x28c] ;  /* 0x0000a300ff027b82 */ /* 0x004e220000000800 */
[----:B------:R-:W-:-:S02]  /*1240*/  CS2R R6, SRZ ;  /* 0x0000000000067805 */ /* 0x000fc4000001ff00 */
[----:B------:R-:W-:Y:S01]  /*1250*/  CS2R R8, SRZ ;  /* 0x0000000000087805 */ /* 0x000fe2000001ff00 */
[----:B------:R-:W-:Y:S01]  /*1260*/  STL [R1+0x268], RZ ;  /* 0x000268ff01007387 */ /* 0x000fe20000100800 */
[----:B------:R-:W-:Y:S02]  /*1270*/  CS2R R10, SRZ ;  /* 0x00000000000a7805 */ /* 0x000fe4000001ff00 */
[----:B------:R-:W-:Y:S02]  /*1280*/  CS2R R12, SRZ ;  /* 0x00000000000c7805 */ /* 0x000fe4000001ff00 */
[----:B------:R-:W-:Y:S01]  /*1290*/  CS2R R14, SRZ ;  /* 0x00000000000e7805 */ /* 0x000fe2000001ff00 */
[----:B------:R-:W-:Y:S01]  /*12a0*/  STL [R1+0x264], RZ ;  /* 0x000264ff01007387 */ /* 0x000fe20000100800 */
[----:B------:R-:W-:Y:S02]  /*12b0*/  CS2R R16, SRZ ;  /* 0x0000000000107805 */ /* 0x000fe4000001ff00 */
        /* <DEDUP_REMOVED lines=11> */
[----:B------:R-:W-:Y:S01]  /*1370*/  IMAD.MOV.U32 R226, RZ, RZ, RZ ;  /* 0x000000ffffe27224 */ /* 0x000fe200078e00ff */
[----:B------:R-:W-:Y:S01]  /*1380*/  CS2R R120, SRZ ;  /* 0x0000000000787805 */ /* 0x000fe2000001ff00 */
[----:B------:R-:W-:Y:S01]  /*1390*/  IMAD.U32 R227, RZ, RZ, UR4 ;  /* 0x00000004ffe37e24 */ /* 0x000fe2000f8e00ff */
[----:B------:R-:W-:Y:S01]  /*13a0*/  STL [R1+0x254], RZ ;  /* 0x000254ff01007387 */ /* 0x000fe20000100800 */
[----:B0-----:R-:W-:Y:S02]  /*13b0*/  ISETP.GE.AND P0, PT, R2, 0x1, PT ;  /* 0x000000010200780c */ /* 0x001fe40003f06270 */
[----:B------:R-:W-:Y:S02]  /*13c0*/  CS2R R2, SRZ ;  /* 0x0000000000027805 */ /* 0x000fe4000001ff00 */
[----:B------:R-:W-:Y:S01]  /*13d0*/  CS2R R122, SRZ ;  /* 0x00000000007a7805 */ /* 0x000fe2000001ff00 */
[----:B------:R-:W-:Y:S01]  /*13e0*/  STL [R1+0x250], RZ ;  /* 0x000250ff01007387 */ /* 0x000fe20000100800 */
[----:B------:R-:W-:-:S02]  /*13f0*/  CS2R R124, SRZ ;  /* 0x00000000007c7805 */ /* 0x000fc4000001ff00 */
[----:B------:R-:W-:Y:S02]  /*1400*/  CS2R R126, SRZ ;  /* 0x00000000007e7805 */ /* 0x000fe4000001ff00 */
[----:B------:R-:W-:Y:S01]  /*1410*/  CS2R R128, SRZ ;  /* 0x0000000000807805 */ /* 0x000fe2000001ff00 */
[----:B------:R-:W-:Y:S01]  /*1420*/  STL [R1+0x24c], RZ ;  /* 0x00024cff01007387 */ /* 0x000fe20000100800 */
[----:B------:R-:W-:Y:S02]  /*1430*/  CS2R R130, SRZ ;  /* 0x0000000000827805 */ /* 0x000fe4000001ff00 */
        /* <DEDUP_REMOVED lines=60> */
[----:B---34-:R-:W-:Y:S02]  /*1800*/  CS2R R30, SRZ ;  /* 0x00000000001e7805 */ /* 0x018fe4000001ff00 */
        /* <DEDUP_REMOVED lines=58> */
[----:B------:R-:W-:-:S03]  /*1bb0*/  CS2R R118, SRZ ;  /* 0x0000000000767805 */ /* 0x000fc6000001ff00 */
[----:B------:R-:W-:Y:S04]  /*1bc0*/  STL [R1+0x1d0], RZ ;  /* 0x0001d0ff01007387 */ /* 0x000fe80000100800 */
        /* <DEDUP_REMOVED lines=28> */
[----:B------:R-:W-:Y:S01]  /*1d90*/  STL [R1+0x15c], RZ ;  /* 0x00015cff01007387 */ /* 0x000fe20000100800 */
[----:B------:R-:W0:Y:S03]  /*1da0*/  S2R R0, SR_TID.X ;  /* 0x0000000000007919 */ /* 0x000e260000002100 */
        /* <DEDUP_REMOVED lines=8> */
[----:B0-----:R-:W-:-:S03]  /*1e30*/  LOP3.LUT R0, R0, 0x80, RZ, 0xc0, !PT ;  /* 0x0000008000007812 */ /* 0x001fc600078ec0ff */
[----:B------:R-:W-:Y:S01]  /*1e40*/  STL [R1+0x138], RZ ;  /* 0x000138ff01007387 */ /* 0x000fe20000100800 */
[----:B------:R-:W-:-:S03]  /*1e50*/  SHF.R.U32.HI R0, RZ, 0x7, R0 ;  /* 0x00000007ff007819 */ /* 0x000fc60000011600 */
        /* <DEDUP_REMOVED lines=33> */
[----:B------:R-:W0:Y:S04]  /*2070*/  SHFL.IDX PT, R0, R0, RZ, 0x1f ;  /* 0x00001fff00007589 */ /* 0x000e2800000e0000 */
[----:B------:R2:W-:Y:S04]  /*2080*/  STL [R1+0xb0], RZ ;  /* 0x0000b0ff01007387 */ /* 0x0005e80000100800 */
[----:B------:R2:W-:Y:S04]  /*2090*/  STL [R1+0xac], RZ ;  /* 0x0000acff01007387 */ /* 0x0005e80000100800 */
[----:B------:R2:W-:Y:S04]  /*20a0*/  STL [R1+0xa8], RZ ;  /* 0x0000a8ff01007387 */ /* 0x0005e80000100800 */
[----:B------:R2:W-:Y:S04]  /*20b0*/  STL [R1+0xa4], RZ ;  /* 0x0000a4ff01007387 */ /* 0x0005e80000100800 */
[----:B------:R2:W-:Y:S04]  /*20c0*/  STL [R1+0xa0], RZ ;  /* 0x0000a0ff01007387 */ /* 0x0005e80000100800 */
[----:B------:R2:W-:Y:S01]  /*20d0*/  STL [R1+0x9c], RZ ;  /* 0x00009cff01007387 */ /* 0x0005e20000100800 */
[----:B0-----:R-:W-:Y:S01]  /*20e0*/  R2UR UR12, R0 ;  /* 0x00000000000c72ca */ /* 0x001fe200000e0000 */
[----:B------:R-:W-:-:S02]  /*20f0*/  IMAD.MOV.U32 R0, RZ, RZ, RZ ;  /* 0x000000ffff007224 */ /* 0x000fc400078e00ff */
[----:B------:R2:W-:Y:S04]  /*2100*/  STL [R1+0x98], RZ ;  /* 0x000098ff01007387 */ /* 0x0005e80000100800 */
[----:B------:R2:W-:Y:S04]  /*2110*/  STL [R1+0x94], RZ ;  /* 0x000094ff01007387 */ /* 0x0005e80000100800 */
[----:B------:R2:W-:Y:S02]  /*2120*/  STL [R1+0x90], RZ ;  /* 0x000090ff01007387 */ /* 0x0005e40000100800 */
[----:B------:R-:W-:-:S02]  /*2130*/  ULEA.HI UR11, UR12, UR12, URZ, 0x1 ;  /* 0x0000000c0c0b7291 */ /* 0x000fc4000f8f083f */
[----:B------:R2:W-:Y:S02]  /*2140*/  STL [R1+0x8c], RZ ;  /* 0x00008cff01007387 */ /* 0x0005e40000100800 */
[----:B------:R-:W-:Y:S02]  /*2150*/  ULOP3.LUT UR14, UR11, 0x1ffffe, URZ, 0xc0, !UPT ;  /* 0x001ffffe0b0e7892 */ /* 0x000fe4000f8ec03f */
[----:B------:R2:W-:Y:S01]  /*2160*/  STL [R1+0x88], RZ ;  /* 0x000088ff01007387 */ /* 0x0005e20000100800 */
[----:B-1----:R-:W-:Y:S02]  /*2170*/  ULEA UR11, UR16, UR15, 0x18 ;  /* 0x0000000f100b7291 */ /* 0x002fe4000f8ec03f */
[----:B------:R-:W-:Y:S01]  /*2180*/  UIADD3 UR14, UR12, -UR14, URZ ;  /* 0x8000000e0c0e7290 */ /* 0x000fe2000fffe03f */
[----:B------:R2:W-:Y:S03]  /*2190*/  STL [R1+0x84], RZ ;  /* 0x000084ff01007387 */ /* 0x0005e60000100800 */
[----:B------:R-:W-:Y:S01]  /*21a0*/  ULEA UR14, UR14, UR11, 0xb ;  /* 0x0000000b0e0e7291 */ /* 0x000fe2000f8e583f */
[----:B------:R2:W-:Y:S03]  /*21b0*/  STL [R1+0x80], RZ ;  /* 0x000080ff01007387 */ /* 0x0005e60000100800 */
[----:B------:R-:W-:Y:S01]  /*21c0*/  UIADD3 UR14, UR14, 0x200, URZ ;  /* 0x000002000e0e7890 */ /* 0x000fe2000fffe03f */
[----:B------:R2:W-:Y:S03]  /*21d0*/  STL [R1+0x7c], RZ ;  /* 0x00007cff01007387 */ /* 0x0005e60000100800 */
[----:B------:R-:W-:Y:S01]  /*21e0*/  USHF.R.U32.HI UR12, URZ, 0x4, UR14 ;  /* 0x000000043f0c7899 */ /* 0x000fe2000801160e */
[----:B------:R2:W-:Y:S02]  /*21f0*/  STL [R1+0x78], RZ ;  /* 0x000078ff01007387 */ /* 0x0005e40000100800 */
[----:B------:R-:W-:Y:S01]  /*2200*/  UMOV UR14, UR5 ;  /* 0x00000005000e7c82 */ /* 0x000fe20008000000 */
[----:B------:R-:W-:Y:S01]  /*2210*/  ULOP3.LUT UR12, UR12, 0x3fff, URZ, 0xc0, !UPT ;  /* 0x00003fff0c0c7892 */ /* 0x000fe2000f8ec03f */
[----:B------:R2:W-:Y:S04]  /*2220*/  STL [R1+0x74], RZ ;  /* 0x000074ff01007387 */ /* 0x0005e80000100800 */
        /* <DEDUP_REMOVED lines=28> */
[----:B------:R2:W-:Y:S01]  /*23f0*/  STL [R1], RZ ;  /* 0x000000ff01007387 */ /* 0x0005e20000100800 */
[----:B------:R-:W-:Y:S05]  /*2400*/  @!P0 BRA `(.L_x_14) ;  /* 0x0000002000e08947 */ /* 0x000fea0003800000 */
[----:B------:R-:W-:-:S06]  /*2410*/  UISETP.NE.AND UP0, UPT, UR24, 0x3, UPT ;  /* 0x000000031800788c */ /* 0x000fcc000bf05270 */
[----:B------:R-:W-:-:S13]  /*2420*/  PLOP3.LUT P1, PT, PT, PT, UP0, 0x80, 0x0 ;  /* 0x000000000000781c */ /* 0x000fda0003f2f008 */
[----:B------:R-:W-:Y:S05]  /*2430*/  @!P1 BRA `(.L_x_15) ;  /* 0x0000000000049947 */ /* 0x000fea0003800000 */
[----:B------:R-:W-:Y:S01]  /*2440*/  BPT.TRAP 0x1 ;  /* 0x000000040000795c */ /* 0x000fe20000300000 */
.L_x_15:
[----:B------:R-:W-:Y:S01]  /*2450*/  ULEA UR7, UR5, UR11, 0x3 ;  /* 0x0000000b05077291 */ /* 0x000fe2000f8e183f */
[----:B------:R-:W-:-:S05]  /*2460*/  IMAD.U32 R0, RZ, RZ, UR4 ;  /* 0x00000004ff007e24 */ /* 0x000fca000f8e00ff */
[----:B------:R-:W-:-:S04]  /*2470*/  SHF.L.U32 R0, R0, 0x1f, RZ ;  /* 0x0000001f00007819 */ /* 0x000fc800000006ff */
[----:B------:R0:W1:Y:S01]  /*2480*/  SYNCS.PHASECHK.TRANS64.TRYWAIT P0, [UR7], R0 ;  /* 0x00000000ff0075a7 */ /* 0x0000620008000147 */
[----:B------:R-:W-:Y:S05]  /*2490*/  @!P1 BRA `(.L_x_16) ;  /* 0x0000000000049947 */ /* 0x000fea0003800000 */
[----:B------:R-:W-:Y:S01]  /*24a0*/  BPT.TRAP 0x1 ;  /* 0x000000040000795c */ /* 0x000fe20000300000 */
.L_x_16:
[----:B------:R3:W-:Y:S01]  /*24b0*/  STL [R1+0x274], RZ ;  /* 0x000274ff01007387 */ /* 0x0007e20000100800 */
[----:B------:R-:W-:Y:S01]  /*24c0*/  UMOV UR6, 0x1 ;  /* 0x0000000100067882 */ /* 0x000fe20000000000 */
[----:B-1----:R-:W-:Y:S05]  /*24d0*/  @P0 BRA `(.L_x_17) ;  /* 0x0000000000080947 */ /* 0x002fea0003800000 */
[----:B------:R-:W1:Y:S02]  /*24e0*/  SYNCS.PHASECHK.TRANS64.TRYWAIT P0, [UR7], R0 ;  /* 0x00000000ff0075a7 */ /* 0x000e640008000147 */
[----:B-1----:R-:W-:Y:S05]  /*24f0*/  @!P0 BRA `(.L_x_18) ;  /* 0x0000018000e08947 */ /* 0x002fea0003800000 */
.L_x_17:
[----:B------:R4:W-:Y:S01]  /*2500*/  STL [R1+0x270], RZ ;  /* 0x000270ff01007387 */ /* 0x0009e20000100800 */
[----:B------:R-:W-:Y:S01]  /*2510*/  UIADD3 UR7, UR11, 0xe200, URZ ;  /* 0x0000e2000b077890 */ /* 0x000fe2000fffe03f */
[----:B------:R-:W-:Y:S01]  /*2520*/  WARPGROUP.ARRIVE ;  /* 0x00000000000079c5 */ /* 0x000fe20000000000 */
[----:B------:R-:W-:Y:S01]  /*2530*/  ULOP3.LUT UR16, UR12, 0x10000, URZ, 0xfc, !UPT ;  /* 0x000100000c107892 */ /* 0x000fe2000f8efc3f */
[----:B------:R4:W-:Y:S01]  /*2540*/  STL [R1+0x26c], RZ ;  /* 0x00026cff01007387 */ /* 0x0009e20000100800 */
[----:B------:R-:W-:Y:S01]  /*2550*/  USHF.R.U32.HI UR7, URZ, 0x4, UR7 ;  /* 0x000000043f077899 */ /* 0x000fe20008011607 */
[----:B01----:R-:W-:Y:S01]  /*2560*/  IMAD.MOV.U32 R0, RZ, RZ, RZ ;  /* 0x000000ffff007224 */ /* 0x003fe200078e00ff */
[----:B------:R-:W-:Y:S01]  /*2570*/  ULEA UR16, UR5, UR16, 0x8 ;  /* 0x0000001005107291 */ /* 0x000fe2000f8e403f */
[----:B------:R4:W-:Y:S01]  /*2580*/  STL [R1+0x268], RZ ;  /* 0x000268ff01007387 */ /* 0x0009e20000100800 */
[----:B------:R-:W-:Y:S01]  /*2590*/  ULOP3.LUT UR7, UR7, 0x3fff, URZ, 0xc0, !UPT ;  /* 0x00003fff07077892 */ /* 0x000fe2000f8ec03f */
[----:B------:R-:W-:Y:S01]  /*25a0*/  CS2R R2, SRZ ;  /* 0x0000000000027805 */ /* 0x000fe2000001ff00 */
[----:B------:R-:W-:Y:S01]  /*25b0*/  UMOV UR17, 0xc0000010 ;  /* 0xc000001000117882 */ /* 0x000fe20000000000 */
[----:B------:R4:W-:Y:S01]  /*25c0*/  STL [R1+0x264], RZ ;  /* 0x000264ff01007387 */ /* 0x0009e20000100800 */
[----:B------:R-:W-:Y:S01]  /*25d0*/  ULOP3.LUT UR7, UR7, 0x10000, URZ, 0xfc, !UPT ;  /* 0x0001000007077892 */ /* 0x000fe2000f8efc3f */
[----:B------:R-:W-:Y:S01]  /*25e0*/  CS2R R4, SRZ ;  /* 0x0000000000047805 */ /* 0x000fe2000001ff00 */
[----:B------:R-:W-:Y:S01]  /*25f0*/  UMOV UR19, 0xc0000010 ;  /* 0xc000001000137882 */ /* 0x000fe20000000000 */
[----:B------:R4:W-:Y:S01]  /*2600*/  STL [R1+0x260], RZ ;  /* 0x000260ff01007387 */ /* 0x0009e20000100800 */
[----:B------:R-:W-:Y:S01]  /*2610*/  UIMAD UR18, UR5, 0x300, UR7 ;  /* 0x00000300051278a4 */ /* 0x000fe2000f8e0207 */
[----:B------:R-:W-:-:S02]  /*2620*/  CS2R R6, SRZ ;  /* 0x0000000000067805 */ /* 0x000fc4000001ff00 */
[----:B------:R-:W-:Y:S01]  /*2630*/  CS2R R8, SRZ ;  /* 0x0000000000087805 */ /* 0x000fe2000001ff00 */
[----:B------:R4:W-:Y:S01]  /*2640*/  STL [R1+0x25c], RZ ;  /* 0x00025cff01007387 */ /* 0x0009e20000100800 */
[----:B------:R-:W-:Y:S01]  /*2650*/  ULDC UR7, c[0x0][0x50c] ;  /* 0x0001430000077ab9 */ /* 0x000fe20000000800 */
[----:B------:R-:W-:Y:S01]  /*2660*/  CS2R R10, SRZ ;  /* 0x00000000000a7805 */ /* 0x000fe2000001ff00 */
[----:B------:R-:W-:Y:S01]  /*2670*/  UISETP.NE.AND UP0, UPT, UR7, 0x1, UPT ;  /* 0x000000010700788c */ /* 0x000fe2000bf05270 */
[----:B------:R4:W-:Y:S01]  /*2680*/  STL [R1+0x258], RZ ;  /* 0x000258ff01007387 */ /* 0x0009e20000100800 */
[----:B------:R-:W-:Y:S01]  /*2690*/  CS2R R12, SRZ ;  /* 0x00000000000c7805 */ /* 0x000fe2000001ff00 */
[----:B------:R-:W-:Y:S01]  /*26a0*/  QGMMA.64x192x32.F32.E4M3.E4M3 R120, gdesc[UR16], RZ, !UPT ;  /* 0x02e00000107879f3 */ /* 0x000fe2000c7008ff */
[----:B------:R-:W-:Y:S01]  /*26b0*/  USEL UR7, URZ, 0x1, UP0 ;  /* 0x000000013f077887 */ /* 0x000fe20008000000 */
[----:B------:R4:W-:Y:S01]  /*26c0*/  STL [R1+0x254], RZ ;  /* 0x000254ff01007387 */ /* 0x0009e20000100800 */
[----:B------:R-:W-:Y:S01]  /*26d0*/  UIADD3 UR18, UR18, 0x180, URZ ;  /* 0x0000018012127890 */ /* 0x000fe2000fffe03f */
[----:B------:R-:W-:Y:S01]  /*26e0*/  CS2R R14, SRZ ;  /* 0x00000000000e7805 */ /* 0x000fe2000001ff00 */
[----:B------:R-:W-:Y:S01]  /*26f0*/  UMOV UR19, 0xc0000010 ;  /* 0xc000001000137882 */ /* 0x000fe20000000000 */
[----:B------:R4:W-:Y:S01]  /*2700*/  STL [R1+0x250], RZ ;  /* 0x000250ff01007387 */ /* 0x0009e20000100800 */
[----:B------:R-:W-:-:S02]  /*2710*/  ISETP.NE.AND P0, PT, RZ, UR7, PT ;  /* 0x00000007ff007c0c */ /* 0x000fc4000bf05270 */
[----:B------:R-:W-:Y:S02]  /*2720*/  CS2R R16, SRZ ;  /* 0x0000000000107805 */ /* 0x000fe4000001ff00 */
[----:B------:R-:W-:Y:S01]  /*2730*/  CS2R R18, SRZ ;  /* 0x0000000000127805 */ /* 0x000fe2000001ff00 */
[----:B------:R4:W-:Y:S01]  /*2740*/  STL [R1+0x24c], RZ ;  /* 0x00024cff01007387 */ /* 0x0009e20000100800 */
[----:B------:R-:W-:Y:S02]  /*2750*/  CS2R R20, SRZ ;  /* 0x0000000000147805 */ /* 0x000fe4000001ff00 */
[----:B------:R-:W-:Y:S02]  /*2760*/  CS2R R22, SRZ ;  /* 0x0000000000167805 */ /* 0x000fe4000001ff00 */
[----:B------:R-:W-:Y:S01]  /*2770*/  CS2R R216, SRZ ;  /* 0x0000000000d87805 */ /* 0x000fe2000001ff00 */
[----:B------:R4:W-:Y:S01]  /*2780*/  STL [R1+0x248], RZ ;  /* 0x000248ff01007387 */ /* 0x0009e20000100800 */
[----:B------:R-:W-:-:S02]  /*2790*/  CS2R R218, SRZ ;  /* 0x0000000000da7805 */ /* 0x000fc4000001ff00 */
[----:B------:R-:W-:Y:S02]  /*27a0*/  CS2R R220, SRZ ;  /* 0x0000000000dc7805 */ /* 0x000fe4000001ff00 */
[----:B------:R-:W-:Y:S01]  /*27b0*/  CS2R R222, SRZ ;  /* 0x0000000000de7805 */ /* 0x000fe2000001ff00 */
[----:B------:R4:W-:Y:S01]  /*27c0*/  STL [R1+0x244], RZ ;  /* 0x000244ff01007387 */ /* 0x0009e20000100800 */
[----:B------:R-:W-:Y:S01]  /*27d0*/  CS2R R224, SRZ ;  /* 0x0000000000e07805 */ /* 0x000fe2000001ff00 */
[----:B------:R-:W-:Y:S01]  /*27e0*/  QGMMA.64x192x32.F32.E4M3.E4M3 R24, gdesc[UR16], RZ, !UPT, gsb0 ;  /* 0x02e00000101879f3 */ /* 0x000fe2000c0008ff */
[----:B------:R-:W-:Y:S01]  /*27f0*/  IMAD.MOV.U32 R226, RZ, RZ, RZ ;  /* 0x000000ffffe27224 */ /* 0x000fe200078e00ff */
        /* <DEDUP_REMOVED lines=146> */
[----:B------:R-:W-:Y:S02]  /*3120*/  WARPGROUP.DEPBAR.LE gsb0, 0x0 ;  /* 0x00008000000079c5 */ /* 0x000fe40000010000 */
[----:B------:R-:W-:-:S01]  /*3130*/  FADD R227, RZ, R154 ;  /* 0x0000009affe37221 */ /* 0x000fc20000000000 */
[----:B------:R-:W-:Y:S01]  /*3140*/  FADD R226, RZ, R120 ;  /* 0x00000078ffe27221 */ /* 0x000fe20000000000 */
[----:B------:R-:W-:-:S01]  /*3150*/  FADD R225, RZ, R121 ;  /* 0x00000079ffe17221 */ /* 0x000fc20000000000 */
[----:B------:R-:W-:Y:S01]  /*3160*/  FADD R224, RZ, R122 ;  /* 0x0000007affe07221 */ /* 0x000fe20000000000 */
[----:B------:R-:W-:-:S01]  /*3170*/  FADD R223, RZ, R123 ;  /* 0x0000007bffdf7221 */ /* 0x000fc20000000000 */
[----:B------:R0:W-:Y:S01]  /*3180*/  STL [R1], R227 ;  /* 0x000000e301007387 */ /* 0x0001e20000100800 */
[----:B------:R-:W-:-:S01]  /*3190*/  FADD R222, RZ, R124 ;  /* 0x0000007cffde7221 */ /* 0x000fc20000000000 */
[----:B------:R-:W-:Y:S01]  /*31a0*/  FADD R221, RZ, R125 ;  /* 0x0000007dffdd7221 */ /* 0x000fe20000000000 */
[----:B------:R-:W-:-:S01]  /*31b0*/  FADD R220, RZ, R126 ;  /* 0x0000007effdc7221 */ /* 0x000fc20000000000 */
[----:B------:R-:W-:Y:S01]  /*31c0*/  FADD R219, RZ, R127 ;  /* 0x0000007fffdb7221 */ /* 0x000fe20000000000 */
[----:B------:R-:W-:-:S01]  /*31d0*/  FADD R218, RZ, R128 ;  /* 0x00000080ffda7221 */ /* 0x000fc20000000000 */
[----:B------:R-:W-:Y:S01]  /*31e0*/  FADD R217, RZ, R129 ;  /* 0x00000081ffd97221 */ /* 0x000fe20000000000 */
[----:B------:R-:W-:-:S01]  /*31f0*/  FADD R216, RZ, R130 ;  /* 0x00000082ffd87221 */ /* 0x000fc20000000000 */
[----:B------:R-:W-:Y:S01]  /*3200*/  FADD R23, RZ, R131 ;  /* 0x00000083ff177221 */ /* 0x000fe20000000000 */
[----:B------:R-:W-:-:S01]  /*3210*/  FADD R22, RZ, R132 ;  /* 0x00000084ff167221 */ /* 0x000fc20000000000 */
[----:B0-----:R-:W-:Y:S01]  /*3220*/  FADD R227, RZ, R155 ;  /* 0x0000009bffe37221 */ /* 0x001fe20000000000 */
[----:B------:R-:W-:-:S01]  /*3230*/  FADD R21, RZ, R133 ;  /* 0x00000085ff157221 */ /* 0x000fc20000000000 */
[----:B------:R-:W-:Y:S01]  /*3240*/  FADD R20, RZ, R134 ;  /* 0x00000086ff147221 */ /* 0x000fe20000000000 */
[----:B------:R-:W-:-:S01]  /*3250*/  FADD R19, RZ, R135 ;  /* 0x00000087ff137221 */ /* 0x000fc20000000000 */
[----:B------:R-:W-:Y:S01]  /*3260*/  FADD R18, RZ, R136 ;  /* 0x00000088ff127221 */ /* 0x000fe20000000000 */
[----:B------:R0:W-:Y:S01]  /*3270*/  STL [R1+0x4], R227 ;  /* 0x000004e301007387 */ /* 0x0001e20000100800 */
        /* <DEDUP_REMOVED lines=19> */
[----:B------:R-:W-:Y:S01]  /*33b0*/  UMOV UR6, URZ ;  /* 0x0000003f00067c82 */ /* 0x000fe20008000000 */
[----:B0-----:R-:W-:-:S05]  /*33c0*/  FADD R227, RZ, R157 ;  /* 0x0000009dffe37221 */ /* 0x001fca0000000000 */
[----:B------:R0:W-:Y:S02]  /*33d0*/  STL [R1+0xc], R227 ;  /* 0x00000ce301007387 */ /* 0x0001e40000100800 */
        /* <DEDUP_REMOVED lines=308> */
.L_x_19:
[----:B------:R-:W-:-:S04]  /*4720*/  UIADD3 UR14, UR5, 0x1, URZ ;  /* 0x00000001050e7890 */ /* 0x000fc8000fffe03f */
[----:B------:R-:W-:-:S04]  /*4730*/  UISETP.NE.AND UP0, UPT, UR14, 0xe, UPT ;  /* 0x0000000e0e00788c */ /* 0x000fc8000bf05270 */
[----:B------:R-:W-:Y:S02]  /*4740*/  USEL UR8, URZ, 0x1, UP0 ;  /* 0x000000013f087887 */ /* 0x000fe40008000000 */
[----:B------:R-:W-:Y:S02]  /*4750*/  USEL UR14, UR14, URZ, UP0 ;  /* 0x0000003f0e0e7287 */ /* 0x000fe40008000000 */
[----:B------:R-:W-:-:S06]  /*4760*/  ULOP3.LUT UR8, UR4, UR8, URZ, 0x3c, !UPT ;  /* 0x0000000804087292 */ /* 0x000fcc000f8e3c3f */
[----:B0-----:R-:W-:Y:S01]  /*4770*/  IMAD.U32 R227, RZ, RZ, UR8 ;  /* 0x00000008ffe37e24 */ /* 0x001fe2000f8e00ff */
[----:B------:R-:W-:-:S06]  /*4780*/  UMOV UR8, 0x1 ;  /* 0x0000000100087882 */ /* 0x000fcc0000000000 */
.L_x_14:
[----:B------:R-:W-:-:S04]  /*4790*/  UISETP.LT.AND UP0, UPT, UR9, 0x1, UPT ;  /* 0x000000010900788c */ /* 0x000fc8000bf01270 */
[----:B------:R-:W-:-:S04]  /*47a0*/  USEL UR15, UR9, 0x1, UP0 ;  /* 0x00000001090f7887 */ /* 0x000fc80008000000 */
[----:B------:R-:W-:-:S04]  /*47b0*/  UIADD3 UR15, UR9, -UR15, URZ ;  /* 0x8000000f090f7290 */ /* 0x000fc8000fffe03f */
[----:B------:R-:W-:-:S06]  /*47c0*/  UISETP.GE.AND UP0, UPT, UR15, 0x1, UPT ;  /* 0x000000010f00788c */ /* 0x000fcc000bf06270 */
[----:B------:R-:W-:-:S13]  /*47d0*/  PLOP3.LUT P0, PT, PT, PT, UP0, 0x80, 0x0 ;  /* 0x000000000000781c */ /* 0x000fda0003f0f008 */
[----:B------:R-:W-:Y:S05]  /*47e0*/  @!P0 BRA `(.L_x_20) ;  /* 0x0000002400808947 */ /* 0x000fea0003800000 */
[----:B------:R-:W-:Y:S01]  /*47f0*/  IMAD.U32 R228, RZ, RZ, UR15 ;  /* 0x0000000fffe47e24 */ /* 0x000fe2000f8e00ff */
[----:B------:R-:W-:Y:S01]  /*4800*/  UMOV UR25, UR5 ;  /* 0x0000000500197c82 */ /* 0x000fe20008000000 */
[----:B------:R-:W-:-:S05]  /*4810*/  ULDC UR26, c[0x0][0x50c] ;  /* 0x00014300001a7ab9 */ /* 0x000fca0000000800 */
.L_x_28:
[----:B------:R-:W-:-:S06]  /*4820*/  UISETP.NE.AND UP0, UPT, UR24, 0x3, UPT ;  /* 0x000000031800788c */ /* 0x000fcc000bf05270 */
[----:B------:R-:W-:-:S13]  /*4830*/  PLOP3.LUT P1, PT, PT, PT, UP0, 0x80, 0x0 ;  /* 0x000000000000781c */ /* 0x000fda0003f2f008 */
[----:B01----:R-:W-:Y:S05]  /*4840*/  @!P1 BRA `(.L_x_21) ;  /* 0x0000000000049947 */ /* 0x003fea0003800000 */
[----:B------:R-:W-:Y:S01]  /*4850*/  BPT.TRAP 0x1 ;  /* 0x000000040000795c */ /* 0x000fe20000300000 */
.L_x_21:
[----:B------:R-:W0:Y:S01]  /*4860*/  S2UR UR15, SR_CgaCtaId ;  /* 0x00000000000f79c3 */ /* 0x000e220000008800 */
[----:B------:R-:W-:Y:S01]  /*4870*/  UMOV UR11, 0x400 ;  /* 0x00000400000b7882 */ /* 0x000fe20000000000 */
[----:B------:R-:W-:Y:S01]  /*4880*/  SHF.L.U32 R229, R227, 0x1f, RZ ;  /* 0x0000001fe3e57819 */ /* 0x000fe200000006ff */
[----:B0-----:R-:W-:-:S04]  /*4890*/  ULEA UR11, UR15, UR11, 0x18 ;  /* 0x0000000b0f0b7291 */ /* 0x001fc8000f8ec03f */
[----:B------:R-:W-:-:S09]  /*48a0*/  ULEA UR15, UR14, UR11, 0x3 ;  /* 0x0000000b0e0f7291 */ /* 0x000fd2000f8e183f */
[----:B------:R0:W1:Y:S01]  /*48b0*/  SYNCS.PHASECHK.TRANS64.TRYWAIT P0, [UR15], R229 ;  /* 0x000000e5ff0075a7 */ /* 0x000062000800014f */
[----:B------:R-:W-:Y:S05]  /*48c0*/  @!P1 BRA `(.L_x_22) ;  /* 0x0000000000049947 */ /* 0x000fea0003800000 */
[----:B------:R-:W-:Y:S01]  /*48d0*/  BPT.TRAP 0x1 ;  /* 0x000000040000795c */ /* 0x000fe20000300000 */
.L_x_22:
[----:B-1----:R-:W-:Y:S05]  /*48e0*/  @P0 BRA `(.L_x_23) ;  /* 0x0000000000080947 */ /* 0x002fea0003800000 */
[----:B------:R-:W1:Y:S02]  /*48f0*/  SYNCS.PHASECHK.TRANS64.TRYWAIT P0, [UR15], R229 ;  /* 0x000000e5ff0075a7 */ /* 0x000e64000800014f */
[----:B-1----:R-:W-:Y:S05]  /*4900*/  @!P0 BRA `(.L_x_24) ;  /* 0x0000015c00f48947 */ /* 0x002fea0003800000 */
.L_x_23:
[----:B------:R-:W-:Y:S01]  /*4910*/  UIADD3 UR15, UR11, 0xe200, URZ ;  /* 0x0000e2000b0f7890 */ /* 0x000fe2000fffe03f */
[----:B------:R-:W-:Y:S01]  /*4920*/  WARPGROUP.ARRIVE ;  /* 0x00000000000079c5 */ /* 0x000fe20000000000 */
[----:B------:R-:W-:Y:S02]  /*4930*/  UISETP.NE.AND UP0, UPT, UR7, URZ, UPT ;  /* 0x0000003f0700728c */ /* 0x000fe4000bf05270 */
[----:B------:R-:W-:Y:S02]  /*4940*/  USHF.R.U32.HI UR15, URZ, 0x4, UR15 ;  /* 0x000000043f0f7899 */ /* 0x000fe4000801160f */
[----:B------:R-:W-:Y:S02]  /*4950*/  USEL UR8, UR8, URZ, !UP0 ;  /* 0x0000003f08087287 */ /* 0x000fe4000c000000 */
[----:B------:R-:W-:Y:S02]  /*4960*/  ULOP3.LUT UR15, UR15, 0x3fff, URZ, 0xc0, !UPT ;  /* 0x00003fff0f0f7892 */ /* 0x000fe4000f8ec03f */
[----:B------:R-:W-:-:S02]  /*4970*/  ULOP3.LUT UR16, UR12, 0x10000, URZ, 0xfc, !UPT ;  /* 0x000100000c107892 */ /* 0x000fc4000f8efc3f */
[----:B------:R-:W-:Y:S02]  /*4980*/  ULOP3.LUT UR15, UR15, 0x10000, URZ, 0xfc, !UPT ;  /* 0x000100000f0f7892 */ /* 0x000fe4000f8efc3f */
[----:B------:R-:W-:Y:S02]  /*4990*/  UISETP.NE.U32.AND UP0, UPT, UR8, URZ, UPT ;  /* 0x0000003f0800728c */ /* 0x000fe4000bf05070 */
[----:B------:R-:W-:Y:S02]  /*49a0*/  ULEA UR16, UR14, UR16, 0x8 ;  /* 0x000000100e107291 */ /* 0x000fe4000f8e403f */
[----:B------:R-:W-:Y:S01]  /*49b0*/  UIMAD UR18, UR14, 0x300, UR15 ;  /* 0x000003000e1278a4 */ /* 0x000fe2000f8e020f */
[----:B------:R-:W-:Y:S01]  /*49c0*/  UMOV UR17, 0xc0000010 ;  /* 0xc000001000117882 */ /* 0x000fe20000000000 */
[----:B------:R-:W-:Y:S01]  /*49d0*/  UMOV UR19, 0xc0000010 ;  /* 0xc000001000137882 */ /* 0x000fe20000000000 */
[----:B------:R-:W-:-:S06]  /*49e0*/  UIADD3 UR6, UR6, 0x1, URZ ;  /* 0x0000000106067890 */ /* 0x000fcc000fffe03f */
[----:B------:R-:W-:Y:S01]  /*49f0*/  QGMMA.64x192x32.F32.E4M3.E4M3 R120, gdesc[UR16], R120, UP0 ;  /* 0x02e00000107879f3 */ /* 0x000fe2000bf00878 */
[----:B------:R-:W-:Y:S01]  /*4a00*/  UIADD3 UR18, UR18, 0x180, URZ ;  /* 0x0000018012127890 */ /* 0x000fe2000fffe03f */
[----:B------:R-:W-:-:S15]  /*4a10*/  UMOV UR19, 0xc0000010 ;  /* 0xc000001000137882 */ /* 0x000fde0000000000 */
[----:B------:R-:W-:-:S03]  /*4a20*/  NOP ;  /* 0x0000000000007918 */ /* 0x000fc60000000000 */
[----:B------:R-:W-:Y:S01]  /*4a30*/  QGMMA.64x192x32.F32.E4M3.E4M3 R24, gdesc[UR16], R24, UP0, gsb0 ;  /* 0x02e00000101879f3 */ /* 0x000fe2000b800818 */
[----:B------:R-:W-:-:S04]  /*4a40*/  UISETP.NE.AND UP0, UPT, UR6, UR26, UPT ;  /* 0x0000001a0600728c */ /* 0x000fc8000bf05270 */
[----:B------:R-:W-:-:S06]  /*4a50*/  USEL UR7, URZ, 0x1, UP0 ;  /* 0x000000013f077887 */ /* 0x000fcc0008000000 */
[----:B------:R-:W-:Y:S01]  /*4a60*/  ISETP.NE.AND P0, PT, RZ, UR7, PT ;  /* 0x00000007ff007c0c */ /* 0x000fe2000bf05270 */
[----:B------:R-:W-:-:S12]  /*4a70*/  WARPGROUP.DEPBAR.LE gsb0, 0x1 ;  /* 0x00008000000079c5 */ /* 0x000fd80000010100 */
[----:B------:R-:W-:Y:S05]  /*4a80*/  @!P0 BRA `(.L_x_25) ;  /* 0x0000002000808947 */ /* 0x000fea0003800000 */
[----:B------:R-:W-:Y:S02]  /*4a90*/  WARPGROUP.DEPBAR.LE gsb0, 0x0 ;  /* 0x00008000000079c5 */ /* 0x000fe40000010000 */
[----:B------:R-:W-:-:S01]  /*4aa0*/  FADD R226, R120, R226 ;  /* 0x000000e278e27221 */ /* 0x000fc20000000000 */
[----:B------:R-:W-:Y:S01]  /*4ab0*/  FADD R225, R121, R225 ;  /* 0x000000e179e17221 */ /* 0x000fe20000000000 */
[----:B------:R1:W-:Y:S01]  /*4ac0*/  STL [R1+0x288], R227 ;  /* 0x000288e301007387 */ /* 0x0003e20000100800 */
[----:B------:R-:W-:-:S01]  /*4ad0*/  FADD R224, R122, R224 ;  /* 0x000000e07ae07221 */ /* 0x000fc20000000000 */
[----:B------:R-:W-:Y:S02]  /*4ae0*/  FADD R223, R123, R223 ;  /* 0x000000df7bdf7221 */ /* 0x000fe40000000000 */
[----:B-1----:R-:W2:Y:S04]  /*4af0*/  LDL.LU R227, [R1+0x10] ;  /* 0x0000100001e37983 */ /* 0x002ea80000300800 */
[----:B------:R1:W-:Y:S04]  /*4b00*/  STL [R1+0x28c], R226 ;  /* 0x00028ce201007387 */ /* 0x0003e80000100800 */
[----:B-1----:R-:W3:Y:S04]  /*4b10*/  LDL.LU R226, [R1+0xc] ;  /* 0x00000c0001e27983 */ /* 0x002ee80000300800 */
[----:B------:R1:W-:Y:S04]  /*4b20*/  STL [R1+0x290], R225 ;  /* 0x000290e101007387 */ /* 0x0003e80000100800 */
[----:B-1----:R-:W4:Y:S04]  /*4b30*/  LDL.LU R225, [R1+0x8] ;  /* 0x0000080001e17983 */ /* 0x002f280000300800 */
[----:B------:R1:W-:Y:S04]  /*4b40*/  STL [R1+0x294], R224 ;  /* 0x000294e001007387 */ /* 0x0003e80000100800 */
[----:B-1----:R-:W4:Y:S04]  /*4b50*/  LDL.LU R224, [R1+0x4] ;  /* 0x0000040001e07983 */ /* 0x002f280000300800 */
[----:B------:R1:W-:Y:S04]  /*4b60*/  STL [R1+0x298], R223 ;  /* 0x000298df01007387 */ /* 0x0003e80000100800 */
[----:B-1----:R-:W4:Y:S01]  /*4b70*/  LDL.LU R223, [R1] ;  /* 0x0000000001df7983 */ /* 0x002f220000300800 */
[----:B------:R-:W-:-:S01]  /*4b80*/  FADD R222, R124, R222 ;  /* 0x000000de7cde7221 */ /* 0x000fc20000000000 */
[----:B------:R-:W-:Y:S01]  /*4b90*/  FADD R221, R125, R221 ;  /* 0x000000dd7ddd7221 */ /* 0x000fe20000000000 */
[----:B------:R-:W-:-:S01]  /*4ba0*/  FADD R220, R126, R220 ;  /* 0x000000dc7edc7221 */ /* 0x000fc20000000000 */
[----:B------:R-:W-:Y:S01]  /*4bb0*/  FADD R219, R127, R219 ;  /* 0x000000db7fdb7221 */ /* 0x000fe20000000000 */
[----:B------:R-:W-:-:S01]  /*4bc0*/  FADD R218, R128, R218 ;  /* 0x000000da80da7221 */ /* 0x000fc20000000000 */
[----:B------:R-:W-:Y:S01]  /*4bd0*/  STL [R1+0x29c], R222 ;  /* 0x00029cde01007387 */ /* 0x000fe20000100800 */
        /* <DEDUP_REMOVED lines=32> */
[----:B-----5:R-:W-:-:S03]  /*4de0*/  FADD R0, R153, R0 ;  /* 0x0000000099007221 */ /* 0x020fc60000000000 */
[----:B------:R-:W-:Y:S04]  /*4df0*/  STL [R1+0x2c0], R21 ;  /* 0x0002c01501007387 */ /* 0x000fe80000100800 */
[----:B------:R-:W-:Y:S04]  /*4e00*/  STL [R1+0x2c4], R20 ;  /* 0x0002c41401007387 */ /* 0x000fe80000100800 */
[----:B------:R-:W-:Y:S01]  /*4e10*/  STL [R1+0x2c8], R19 ;  /* 0x0002c81301007387 */ /* 0x000fe20000100800 */
[----:B--2---:R-:W-:-:S01]  /*4e20*/  FADD R227, R158, R227 ;  /* 0x000000e39ee37221 */ /* 0x004fc20000000000 */
[----:B---3--:R-:W-:Y:S01]  /*4e30*/  FADD R226, R157, R226 ;  /* 0x000000e29de27221 */ /* 0x008fe20000000000 */
[----:B----4-:R-:W-:-:S01]  /*4e40*/  FADD R225, R156, R225 ;  /* 0x000000e19ce17221 */ /* 0x010fc20000000000 */
[----:B------:R-:W-:Y:S01]  /*4e50*/  FADD R224, R155, R224 ;  /* 0x000000e09be07221 */ /* 0x000fe20000000000 */
[----:B------:R-:W-:-:S05]  /*4e60*/  FADD R223, R154, R223 ;  /* 0x000000df9adf7221 */ /* 0x000fca0000000000 */
[----:B------:R-:W-:Y:S04]  /*4e70*/  STL [R1], R223 ;  /* 0x000000df01007387 */ /* 0x000fe80000100800 */
[----:B------:R-:W-:Y:S04]  /*4e80*/  STL [R1+0x4], R224 ;  /* 0x000004e001007387 */ /* 0x000fe80000100800 */
[----:B------:R1:W-:Y:S04]  /*4e90*/  STL [R1+0x10], R227 ;  /* 0x000010e301007387 */ /* 0x0003e80000100800 */
[----:B------:R-:W-:Y:S04]  /*4ea0*/  STL [R1+0x8], R225 ;  /* 0x000008e101007387 */ /* 0x000fe80000100800 */
[----:B-1----:R-:W2:Y:S04]  /*4eb0*/  LDL.LU R227, [R1+0x14] ;  /* 0x0000140001e37983 */ /* 0x002ea80000300800 */
[----:B------:R1:W-:Y:S04]  /*4ec0*/  STL [R1+0xc], R226 ;  /* 0x00000ce201007387 */ /* 0x0003e80000100800 */
[----:B-1----:R-:W3:Y:S04]  /*4ed0*/  LDL.LU R226, [R1+0x18] ;  /* 0x0000180001e27983 */ /* 0x002ee80000300800 */
[----:B------:R-:W4:Y:S04]  /*4ee0*/  LDL.LU R225, [R1+0x1c] ;  /* 0x00001c0001e17983 */ /* 0x000f280000300800 */
        /* <DEDUP_REMOVED lines=13> */
[----:B------:R-:W4:Y:S01]  /*4fc0*/  LDL.LU R19, [R1+0x54] ;  /* 0x0000540001137983 */ /* 0x000f220000300800 */
[----:B--2---:R-:W-:-:S05]  /*4fd0*/  FADD R227, R159, R227 ;  /* 0x000000e39fe37221 */ /* 0x004fca0000000000 */
[----:B------:R1:W-:Y:S01]  /*4fe0*/  STL [R1+0x14], R227 ;  /* 0x000014e301007387 */ /* 0x0003e20000100800 */
[----:B---3--:R-:W-:-:S01]  /*4ff0*/  FADD R226, R160, R226 ;  /* 0x000000e2a0e27221 */ /* 0x008fc20000000000 */
[----:B----4-:R-:W-:-:S04]  /*5000*/  FADD R225, R161, R225 ;  /* 0x000000e1a1e17221 */ /* 0x010fc80000000000 */
[----:B------:R2:W-:Y:S01]  /*5010*/  STL [R1+0x18], R226 ;  /* 0x000018e201007387 */ /* 0x0005e20000100800 */
[----:B------:R-:W-:-:S03]  /*5020*/  FADD R224, R162, R224 ;  /* 0x000000e0a2e07221 */ /* 0x000fc60000000000 */
        /* <DEDUP_REMOVED lines=24> */
[----:B-1----:R-:W4:Y:S01]  /*51b0*/  LDL.LU R227, [R1+0x58] ;  /* 0x0000580001e37983 */ /* 0x002f220000300800 */
[----:B------:R-:W-:-:S03]  /*51c0*/  FADD R19, R175, R19 ;  /* 0x00000013af137221 */ /* 0x000fc60000000000 */
[----:B------:R1:W-:Y:S04]  /*51d0*/  STL [R1+0x4c], R21 ;  /* 0x00004c1501007387 */ /* 0x0003e80000100800 */
[----:B--2---:R-:W2:Y:S04]  /*51e0*/  LDL.LU R226, [R1+0x5c] ;  /* 0x00005c0001e27983 */ /* 0x004ea80000300800 */
[----:B------:R1:W-:Y:S04]  /*51f0*/  STL [R1+0x50], R20 ;  /* 0x0000501401007387 */ /* 0x0003e80000100800 */
[----:B---3--:R-:W3:Y:S04]  /*5200*/  LDL.LU R225, [R1+0x60] ;  /* 0x0000600001e17983 */ /* 0x008ee80000300800 */
[----:B------:R1:W-:Y:S04]  /*5210*/  STL [R1+0x54], R19 ;  /* 0x0000541301007387 */ /* 0x0003e80000100800 */
[----:B----4-:R-:W4:Y:S04]  /*5220*/  LDL.LU R224, [R1+0x64] ;  /* 0x0000640001e07983 */ /* 0x010f280000300800 */
[----:B0-----:R-:W4:Y:S04]  /*5230*/  LDL.LU R223, [R1+0x68] ;  /* 0x0000680001df7983 */ /* 0x001f280000300800 */
        /* <DEDUP_REMOVED lines=9> */
[----:B-1----:R-:W4:Y:S04]  /*52d0*/  LDL.LU R21, [R1+0x90] ;  /* 0x0000900001157983 */ /* 0x002f280000300800 */
[----:B------:R-:W4:Y:S04]  /*52e0*/  LDL.LU R20, [R1+0x94] ;  /* 0x0000940001147983 */ /* 0x000f280000300800 */
[----:B------:R-:W4:Y:S01]  /*52f0*/  LDL.LU R19, [R1+0x98] ;  /* 0x0000980001137983 */ /* 0x000f220000300800 */
[----:B------:R-:W-:-:S01]  /*5300*/  FADD R227, R176, R227 ;  /* 0x000000e3b0e37221 */ /* 0x000fc20000000000 */
[----:B--2---:R-:W-:-:S04]  /*5310*/  FADD R226, R177, R226 ;  /* 0x000000e2b1e27221 */ /* 0x004fc80000000000 */
[----:B------:R0:W-:Y:S01]  /*5320*/  STL [R1+0x58], R227 ;  /* 0x000058e301007387 */ /* 0x0001e20000100800 */
[----:B---3--:R-:W-:-:S03]  /*5330*/  FADD R225, R178, R225 ;  /* 0x000000e1b2e17221 */ /* 0x008fc60000000000 */
[----:B------:R1:W-:Y:S01]  /*5340*/  STL [R1+0x5c], R226 ;  /* 0x00005ce201007387 */ /* 0x0003e20000100800 */
[----:B----4-:R-:W-:-:S03]  /*5350*/  FADD R224, R179, R224 ;  /* 0x000000e0b3e07221 */ /* 0x010fc60000000000 */
        /* <DEDUP_REMOVED lines=24> */
[----:B0-----:R-:W4:Y:S01]  /*54e0*/  LDL.LU R227, [R1+0x9c] ;  /* 0x00009c0001e37983 */ /* 0x001f220000300800 */
[----:B------:R-:W-:-:S03]  /*54f0*/  FADD R19, R192, R19 ;  /* 0x00000013c0137221 */ /* 0x000fc60000000000 */
[----:B------:R0:W-:Y:S04]  /*5500*/  STL [R1+0x90], R21 ;  /* 0x0000901501007387 */ /* 0x0001e80000100800 */
[----:B-1----:R-:W4:Y:S04]  /*5510*/  LDL.LU R226, [R1+0xa0] ;  /* 0x0000a00001e27983 */ /* 0x002f280000300800 */
[----:B------:R1:W-:Y:S04]  /*5520*/  STL [R1+0x94], R20 ;  /* 0x0000941401007387 */ /* 0x0003e80000100800 */
[----:B--2---:R-:W2:Y:S04]  /*5530*/  LDL.LU R225, [R1+0xa4] ;  /* 0x0000a40001e17983 */ /* 0x004ea80000300800 */
[----:B------:R1:W-:Y:S04]  /*5540*/  STL [R1+0x98], R19 ;  /* 0x0000981301007387 */ /* 0x0003e80000100800 */
[----:B---3--:R-:W3:Y:S04]  /*5550*/  LDL.LU R224, [R1+0xa8] ;  /* 0x0000a80001e07983 */ /* 0x008ee80000300800 */
[----:B----4-:R-:W4:Y:S04]  /*5560*/  LDL.LU R223, [R1+0xac] ;  /* 0x0000ac0001df7983 */ /* 0x010f280000300800 */
        /* <DEDUP_REMOVED lines=9> */
[----:B0-----:R-:W4:Y:S04]  /*5600*/  LDL.LU R21, [R1+0xd4] ;  /* 0x0000d40001157983 */ /* 0x001f280000300800 */
[----:B-1----:R-:W4:Y:S04]  /*5610*/  LDL.LU R20, [R1+0xd8] ;  /* 0x0000d80001147983 */ /* 0x002f280000300800 */
[----:B------:R-:W4:Y:S01]  /*5620*/  LDL.LU R19, [R1+0xdc] ;  /* 0x0000dc0001137983 */ /* 0x000f220000300800 */
[----:B------:R-:W-:-:S01]  /*5630*/  FADD R227, R193, R227 ;  /* 0x000000e3c1e37221 */ /* 0x000fc20000000000 */
[----:B------:R-:W-:-:S04]  /*5640*/  FADD R226, R194, R226 ;  /* 0x000000e2c2e27221 */ /* 0x000fc80000000000 */
[----:B------:R0:W-:Y:S01]  /*5650*/  STL [R1+0x9c], R227 ;  /* 0x00009ce301007387 */ /* 0x0001e20000100800 */
[----:B--2---:R-:W-:-:S03]  /*5660*/  FADD R225, R195, R225 ;  /* 0x000000e1c3e17221 */ /* 0x004fc60000000000 */
        /* <DEDUP_REMOVED lines=253> */
[----:B------:R-:W-:Y:S01]  /*6640*/  STL [R1+0x1f0], R227 ;  /* 0x0001f0e301007387 */ /* 0x000fe20000100800 */
[----:B--2---:R-:W-:-:S03]  /*6650*/  FADD R225, R88, R225 ;  /* 0x000000e158e17221 */ /* 0x004fc60000000000 */
[----:B------:R-:W-:Y:S01]  /*6660*/  STL [R1+0x1f4], R226 ;  /* 0x0001f4e201007387 */ /* 0x000fe20000100800 */
[----:B---3--:R-:W-:-:S03]  /*6670*/  FADD R224, R89, R224 ;  /* 0x000000e059e07221 */ /* 0x008fc60000000000 */
[----:B------:R-:W-:Y:S01]  /*6680*/  STL [R1+0x1f8], R225 ;  /* 0x0001f8e101007387 */ /* 0x000fe20000100800 */
[----:B----4-:R-:W-:-:S03]  /*6690*/  FADD R223, R90, R223 ;  /* 0x000000df5adf7221 */ /* 0x010fc60000000000 */
[----:B------:R-:W-:Y:S01]  /*66a0*/  STL [R1+0x1fc], R224 ;  /* 0x0001fce001007387 */ /* 0x000fe20000100800 */
[----:B------:R-:W-:-:S03]  /*66b0*/  FADD R222, R91, R222 ;  /* 0x000000de5bde7221 */ /* 0x000fc60000000000 */
        /* <DEDUP_REMOVED lines=19> */
[----:B------:R-:W-:-:S01]  /*67f0*/  FADD R20, R101, R20 ;  /* 0x0000001465147221 */ /* 0x000fc20000000000 */
[----:B------:R-:W-:-:S05]  /*6800*/  FADD R19, R102, R19 ;  /* 0x0000001366137221 */ /* 0x000fca0000000000 */
[----:B------:R0:W-:Y:S04]  /*6810*/  STL [R1+0x230], R19 ;  /* 0x0002301301007387 */ /* 0x0001e80000100800 */
[----:B------:R-:W-:Y:S04]  /*6820*/  STL [R1+0x228], R21 ;  /* 0x0002281501007387 */ /* 0x000fe80000100800 */
[----:B0-----:R-:W2:Y:S04]  /*6830*/  LDL.LU R19, [R1+0x234] ;  /* 0x0002340001137983 */ /* 0x001ea80000300800 */
[----:B------:R0:W-:Y:S04]  /*6840*/  STL [R1+0x22c], R20 ;  /* 0x00022c1401007387 */ /* 0x0001e80000100800 */
[----:B0-----:R-:W3:Y:S04]  /*6850*/  LDL.LU R20, [R1+0x238] ;  /* 0x0002380001147983 */ /* 0x001ee80000300800 */
        /* <DEDUP_REMOVED lines=17> */
[----:B---3--:R-:W-:-:S03]  /*6970*/  FADD R20, R104, R20 ;  /* 0x0000001468147221 */ /* 0x008fc60000000000 */
[----:B0-----:R1:W5:Y:S01]  /*6980*/  LDL.LU R19, [R1+0x2c8] ;  /* 0x0002c80001137983 */ /* 0x0013620000300800 */
[----:B----4-:R-:W-:-:S03]  /*6990*/  FADD R21, R105, R21 ;  /* 0x0000001569157221 */ /* 0x010fc60000000000 */
[----:B------:R0:W-:Y:S01]  /*69a0*/  STL [R1+0x238], R20 ;  /* 0x0002381401007387 */ /* 0x0001e20000100800 */
[----:B------:R-:W-:-:S01]  /*69b0*/  FADD R22, R106, R22 ;  /* 0x000000166a167221 */ /* 0x000fc20000000000 */
[----:B------:R-:W-:Y:S02]  /*69c0*/  FADD R23, R107, R23 ;  /* 0x000000176b177221 */ /* 0x000fe40000000000 */
[----:B0-----:R1:W5:Y:S01]  /*69d0*/  LDL.LU R20, [R1+0x2c4] ;  /* 0x0002c40001147983 */ /* 0x0013620000300800 */
[----:B------:R-:W-:-:S03]  /*69e0*/  FADD R216, R108, R216 ;  /* 0x000000d86cd87221 */ /* 0x000fc60000000000 */
[----:B------:R0:W-:Y:S01]  /*69f0*/  STL [R1+0x23c], R21 ;  /* 0x00023c1501007387 */ /* 0x0001e20000100800 */
[----:B------:R-:W-:-:S01]  /*6a00*/  FADD R217, R109, R217 ;  /* 0x000000d96dd97221 */ /* 0x000fc20000000000 */
[----:B------:R-:W-:Y:S02]  /*6a10*/  FADD R218, R110, R218 ;  /* 0x000000da6eda7221 */ /* 0x000fe40000000000 */
[----:B0-----:R1:W5:Y:S04]  /*6a20*/  LDL.LU R21, [R1+0x2c0] ;  /* 0x0002c00001157983 */ /* 0x0013680000300800 */
[----:B------:R0:W-:Y:S01]  /*6a30*/  STL [R1+0x240], R22 ;  /* 0x0002401601007387 */ /* 0x0001e20000100800 */
[----:B------:R-:W-:-:S01]  /*6a40*/  FADD R219, R111, R219 ;  /* 0x000000db6fdb7221 */ /* 0x000fc20000000000 */
[----:B------:R-:W-:-:S02]  /*6a50*/  FADD R220, R112, R220 ;  /* 0x000000dc70dc7221 */ /* 0x000fc40000000000 */
[----:B0-----:R1:W5:Y:S04]  /*6a60*/  LDL.LU R22, [R1+0x2bc] ;  /* 0x0002bc0001167983 */ /* 0x0013680000300800 */
[----:B------:R0:W-:Y:S01]  /*6a70*/  STL [R1+0x244], R23 ;  /* 0x0002441701007387 */ /* 0x0001e20000100800 */
[----:B------:R-:W-:-:S01]  /*6a80*/  FADD R221, R113, R221 ;  /* 0x000000dd71dd7221 */ /* 0x000fc20000000000 */
[----:B------:R-:W-:Y:S02]  /*6a90*/  FADD R222, R114, R222 ;  /* 0x000000de72de7221 */ /* 0x000fe40000000000 */
[----:B0-----:R1:W5:Y:S04]  /*6aa0*/  LDL.LU R23, [R1+0x2b8] ;  /* 0x0002b80001177983 */ /* 0x0013680000300800 */
[----:B------:R0:W-:Y:S01]  /*6ab0*/  STL [R1+0x248], R216 ;  /* 0x000248d801007387 */ /* 0x0001e20000100800 */
[----:B------:R-:W-:-:S03]  /*6ac0*/  FADD R223, R115, R223 ;  /* 0x000000df73df7221 */ /* 0x000fc60000000000 */
        /* <DEDUP_REMOVED lines=13> */
[----:B------:R0:W-:Y:S04]  /*6ba0*/  STL [R1+0x25c], R221 ;  /* 0x00025cdd01007387 */ /* 0x0001e80000100800 */
        /* <DEDUP_REMOVED lines=12> */
[----:B0-----:R1:W5:Y:S01]  /*6c70*/  LDL.LU R227, [R1+0x288] ;  /* 0x0002880001e37983 */ /* 0x0013620000300800 */
[----:B------:R-:W-:-:S05]  /*6c80*/  UMOV UR6, URZ ;  /* 0x0000003f00067c82 */ /* 0x000fca0008000000 */
.L_x_25:
[----:B------:R-:W-:Y:S05]  /*6c90*/  @!P1 BRA `(.L_x_26) ;  /* 0x0000000000049947 */ /* 0x000fea0003800000 */
[----:B------:R-:W-:Y:S01]  /*6ca0*/  BPT.TRAP 0x1 ;  /* 0x000000040000795c */ /* 0x000fe20000300000 */
.L_x_26:
[----:B------:R-:W-:Y:S02]  /*6cb0*/  UISETP.GT.U32.AND UP0, UPT, UR13, 0x1, UPT ;  /* 0x000000010d00788c */ /* 0x000fe4000bf04070 */
[----:B------:R-:W-:-:S04]  /*6cc0*/  ULEA UR8, UR25, UR11, 0x3 ;  /* 0x0000000b19087291 */ /* 0x000fc8000f8e183f */
[----:B------:R-:W-:Y:S01]  /*6cd0*/  UIADD3 UR8, UR8, 0x70, URZ ;  /* 0x0000007008087890 */ /* 0x000fe2000fffe03f */
[----:B------:R-:W-:-:S03]  /*6ce0*/  PLOP3.LUT P0, PT, PT, PT, UP0, 0x80, 0x0 ;  /* 0x000000000000781c */ /* 0x000fc60003f0f008 */
[----:B------:R-:W-:-:S09]  /*6cf0*/  UPRMT UR8, URZ, 0x654, UR8 ;  /* 0x000006543f087896 */ /* 0x000fd20008000008 */
[----:B------:R-:W-:Y:S01]  /*6d00*/  SYNCS.ARRIVE.TRANS64.RED.A1T0 RZ, [UR8], RZ ;  /* 0x000000ffffff79a7 */ /* 0x000fe20008100408 */
[----:B------:R-:W-:Y:S05]  /*6d10*/  @P0 BRA `(.L_x_27) ;  /* 0x0000000000040947 */ /* 0x000fea0003800000 */
[----:B------:R-:W-:Y:S01]  /*6d20*/  BPT.TRAP 0x1 ;  /* 0x000000040000795c */ /* 0x000fe20000300000 */
.L_x_27:
[----:B------:R-:W-:Y:S01]  /*6d30*/  UIADD3 UR14, UR14, 0x1, URZ ;  /* 0x000000010e0e7890 */ /* 0x000fe2000fffe03f */
[C---:B------:R-:W-:Y:S01]  /*6d40*/  ISETP.GT.AND P0, PT, R228.reuse, 0x1, PT ;  /* 0x00000001e400780c */ /* 0x040fe20003f04270 */
[----:B------:R-:W-:Y:S01]  /*6d50*/  UIADD3 UR25, UR25, 0x1, URZ ;  /* 0x0000000119197890 */ /* 0x000fe2000fffe03f */
[----:B------:R-:W-:Y:S01]  /*6d60*/  VIADD R228, R228, 0xffffffff ;  /* 0xffffffffe4e47836 */ /* 0x000fe20000000000 */
[----:B------:R-:W-:Y:S02]  /*6d70*/  UISETP.NE.AND UP0, UPT, UR14, 0xe, UPT ;  /* 0x0000000e0e00788c */ /* 0x000fe4000bf05270 */
[----:B------:R-:W-:Y:S02]  /*6d80*/  UISETP.NE.AND UP1, UPT, UR25, 0xe, UPT ;  /* 0x0000000e1900788c */ /* 0x000fe4000bf25270 */
[----:B------:R-:W-:Y:S02]  /*6d90*/  USEL UR8, URZ, 0x1, UP0 ;  /* 0x000000013f087887 */ /* 0x000fe40008000000 */
[----:B------:R-:W-:-:S02]  /*6da0*/  USEL UR14, UR14, URZ, UP0 ;  /* 0x0000003f0e0e7287 */ /* 0x000fc40008000000 */
[----:B------:R-:W-:Y:S02]  /*6db0*/  USEL UR25, UR25, URZ, UP1 ;  /* 0x0000003f19197287 */ /* 0x000fe40008800000 */
[----:B-----5:R-:W-:Y:S01]  /*6dc0*/  LOP3.LUT R227, R227, UR8, RZ, 0x3c, !PT ;  /* 0x00000008e3e37c12 */ /* 0x020fe2000f8e3cff */
[----:B------:R-:W-:Y:S01]  /*6dd0*/  UMOV UR8, 0x1 ;  /* 0x0000000100087882 */ /* 0x000fe20000000000 */
[----:B------:R-:W-:Y:S08]  /*6de0*/  @P0 BRA `(.L_x_28) ;  /* 0xffffffd8008c0947 */ /* 0x000ff0000383ffff */
.L_x_20:
[----:B------:R-:W-:-:S04]  /*6df0*/  UISETP.NE.AND UP0, UPT, UR6, URZ, UPT ;  /* 0x0000003f0600728c */ /* 0x000fc8000bf05270 */
[----:B------:R-:W-:-:S06]  /*6e00*/  USEL UR6, URZ, 0x1, !UP0 ;  /* 0x000000013f067887 */ /* 0x000fcc000c000000 */
[----:B------:R-:W-:-:S13]  /*6e10*/  ISETP.NE.AND P0, PT, RZ, UR6, PT ;  /* 0x00000006ff007c0c */ /* 0x000fda000bf05270 */
[----:B------:R-:W-:Y:S05]  /*6e20*/  @!P0 BRA `(.L_x_29) ;  /* 0x0000002000e48947 */ /* 0x000fea0003800000 */
[----:B------:R-:W-:Y:S02]  /*6e30*/  WARPGROUP.DEPBAR.LE gsb0, 0x0 ;  /* 0x00008000000079c5 */ /* 0x000fe40000010000 */
[----:B------:R-:W-:Y:S01]  /*6e40*/  FADD R226, R120, R226 ;  /* 0x000000e278e27221 */ /* 0x000fe20000000000 */
[----:B------:R-:W-:Y:S01]  /*6e50*/  FADD R225, R121, R225 ;  /* 0x000000e179e17221 */ /* 0x000fe20000000000 */
[----:B------:R-:W2:Y:S04]  /*6e60*/  LDL.LU R227, [R1+0x8] ;  /* 0x0000080001e37983 */ /* 0x000ea80000300800 */
[----:B------:R0:W-:Y:S04]  /*6e70*/  STL [R1+0x288], R226 ;  /* 0x000288e201007387 */ /* 0x0001e80000100800 */
[----:B0-----:R-:W3:Y:S04]  /*6e80*/  LDL.LU R226, [R1+0x4] ;  /* 0x0000040001e27983 */ /* 0x001ee80000300800 */
[----:B------:R0:W-:Y:S04]  /*6e90*/  STL [R1+0x28c], R225 ;  /* 0x00028ce101007387 */ /* 0x0001e80000100800 */
[----:B0-----:R-:W4:Y:S01]  /*6ea0*/  LDL.LU R225, [R1] ;  /* 0x0000000001e17983 */ /* 0x001f220000300800 */
[----:B------:R-:W-:Y:S01]  /*6eb0*/  FADD R224, R122, R224 ;  /* 0x000000e07ae07221 */ /* 0x000fe20000000000 */
[----:B------:R-:W-:Y:S01]  /*6ec0*/  FADD R223, R123, R223 ;  /* 0x000000df7bdf7221 */ /* 0x000fe20000000000 */
[----:B------:R-:W-:Y:S01]  /*6ed0*/  FADD R222, R124, R222 ;  /* 0x000000de7cde7221 */ /* 0x000fe20000000000 */
[----:B------:R-:W-:Y:S01]  /*6ee0*/  FADD R221, R125, R221 ;  /* 0x000000dd7ddd7221 */ /* 0x000fe20000000000 */
[----:B------:R-:W-:Y:S01]  /*6ef0*/  FADD R220, R126, R220 ;  /* 0x000000dc7edc7221 */ /* 0x000fe20000000000 */
[----:B------:R-:W-:Y:S01]  /*6f00*/  STL [R1+0x290], R224 ;  /* 0x000290e001007387 */ /* 0x000fe20000100800 */
        /* <DEDUP_REMOVED lines=35> */
[----:B------:R-:W-:Y:S04]  /*7140*/  STL [R1+0x2b4], R23 ;  /* 0x0002b41701007387 */ /* 0x000fe80000100800 */
        /* <DEDUP_REMOVED lines=17> */
[----:B------:R0:W-:Y:S04]  /*7260*/  STL [R1+0x2fc], R5 ;  /* 0x0002fc0501007387 */ /* 0x0001e80000100800 */
[----:B0-----:R-:W4:Y:S01]  /*7270*/  LDL.LU R5, [R1+0xc] ;  /* 0x00000c0001057983 */ /* 0x001f220000300800 */
[----:B--2---:R-:W-:Y:S01]  /*7280*/  FADD R227, R156, R227 ;  /* 0x000000e39ce37221 */ /* 0x004fe20000000000 */
[----:B---3--:R-:W-:Y:S01]  /*7290*/  FADD R226, R155, R226 ;  /* 0x000000e29be27221 */ /* 0x008fe20000000000 */
[----:B----4-:R-:W-:-:S05]  /*72a0*/  FADD R225, R154, R225 ;  /* 0x000000e19ae17221 */ /* 0x010fca0000000000 */
[----:B------:R0:W-:Y:S04]  /*72b0*/  STL [R1], R225 ;  /* 0x000000e101007387 */ /* 0x0001e80000100800 */
[----:B------:R-:W2:Y:S04]  /*72c0*/  LDL.LU R6, [R1+0x10] ;  /* 0x0000100001067983 */ /* 0x000ea80000300800 */
[----:B------:R3:W-:Y:S04]  /*72d0*/  STL [R1+0x4], R226 ;  /* 0x000004e201007387 */ /* 0x0007e80000100800 */
[----:B------:R-:W4:Y:S04]  /*72e0*/  LDL.LU R7, [R1+0x14] ;  /* 0x0000140001077983 */ /* 0x000f280000300800 */
[----:B------:R1:W-:Y:S04]  /*72f0*/  STL [R1+0x8], R227 ;  /* 0x000008e301007387 */ /* 0x0003e80000100800 */
        /* <DEDUP_REMOVED lines=26> */
[----:B---3--:R-:W3:Y:S04]  /*74a0*/  LDL.LU R226, [R1+0x80] ;  /* 0x0000800001e27983 */ /* 0x008ee80000300800 */
[----:B-1----:R-:W3:Y:S01]  /*74b0*/  LDL.LU R227, [R1+0x84] ;  /* 0x0000840001e37983 */ /* 0x002ee20000300800 */
[----:B------:R-:W-:-:S05]  /*74c0*/  FADD R5, R157, R5 ;  /* 0x000000059d057221 */ /* 0x000fca0000000000 */
[----:B------:R0:W-:Y:S01]  /*74d0*/  STL [R1+0xc], R5 ;  /* 0x00000c0501007387 */ /* 0x0001e20000100800 */
[----:B--2---:R-:W-:Y:S01]  /*74e0*/  FADD R6, R158, R6 ;  /* 0x000000069e067221 */ /* 0x004fe20000000000 */
        /* <DEDUP_REMOVED lines=54> */
[----:B---3--:R-:W-:-:S03]  /*7850*/  FADD R226, R186, R226 ;  /* 0x000000e2bae27221 */ /* 0x008fc60000000000 */
[----:B0-----:R-:W3:Y:S01]  /*7860*/  LDL.LU R5, [R1+0x88] ;  /* 0x0000880001057983 */ /* 0x001ee20000300800 */
[----:B------:R-:W-:-:S03]  /*7870*/  FADD R227, R187, R227 ;  /* 0x000000e3bbe37221 */ /* 0x000fc60000000000 */
[----:B------:R0:W-:Y:S04]  /*7880*/  STL [R1+0x7c], R225 ;  /* 0x00007ce101007387 */ /* 0x0001e80000100800 */
[----:B-1----:R-:W3:Y:S04]  /*7890*/  LDL.LU R6, [R1+0x8c] ;  /* 0x00008c0001067983 */ /* 0x002ee80000300800 */
[----:B------:R1:W-:Y:S04]  /*78a0*/  STL [R1+0x80], R226 ;  /* 0x000080e201007387 */ /* 0x0003e80000100800 */
[----:B--2---:R-:W2:Y:S04]  /*78b0*/  LDL.LU R7, [R1+0x90] ;  /* 0x0000900001077983 */ /* 0x004ea80000300800 */
[----:B------:R1:W-:Y:S04]  /*78c0*/  STL [R1+0x84], R227 ;  /* 0x000084e301007387 */ /* 0x0003e80000100800 */
        /* <DEDUP_REMOVED lines=28> */
[----:B---3--:R-:W-:Y:S01]  /*7a90*/  FADD R5, R188, R5 ;  /* 0x00000005bc057221 */ /* 0x008fe20000000000 */
[----:B------:R-:W-:-:S04]  /*7aa0*/  FADD R6, R189, R6 ;  /* 0x00000006bd067221 */ /* 0x000fc80000000000 */
[----:B------:R0:W-:Y:S01]  /*7ab0*/  STL [R1+0x88], R5 ;  /* 0x0000880501007387 */ /* 0x0001e20000100800 */
[----:B--2---:R-:W-:-:S03]  /*7ac0*/  FADD R7, R190, R7 ;  /* 0x00000007be077221 */ /* 0x004fc60000000000 */
        /* <DEDUP_REMOVED lines=89> */
[----:B------:R-:W-:Y:S01]  /*8060*/  FADD R5, R27, R5 ;  /* 0x000000051b057221 */ /* 0x000fe20000000000 */
        /* <DEDUP_REMOVED lines=185> */
[----:B------:R-:W-:-:S05]  /*8c00*/  FADD R5, R89, R5 ;  /* 0x0000000559057221 */ /* 0x000fca0000000000 */
[----:B------:R0:W-:Y:S01]  /*8c10*/  STL [R1+0x1fc], R5 ;  /* 0x0001fc0501007387 */ /* 0x0001e20000100800 */
[----:B------:R-:W-:-:S03]  /*8c20*/  FADD R6, R90, R6 ;  /* 0x000000065a067221 */ /* 0x000fc60000000000 */
[----:B0-----:R0:W5:Y:S01]  /*8c30*/  LDL.LU R5, [R1+0x2fc] ;  /* 0x0002fc0001057983 */ /* 0x0011620000300800 */
[----:B--2---:R-:W-:-:S03]  /*8c40*/  FADD R7, R91, R7 ;  /* 0x000000075b077221 */ /* 0x004fc60000000000 */
[----:B------:R1:W-:Y:S01]  /*8c50*/  STL [R1+0x200], R6 ;  /* 0x0002000601007387 */ /* 0x0003e20000100800 */
[----:B---3--:R-:W-:Y:S01]  /*8c60*/  FADD R8, R92, R8 ;  /* 0x000000085c087221 */ /* 0x008fe20000000000 */
[----:B----4-:R-:W-:Y:S02]  /*8c70*/  FADD R9, R93, R9 ;  /* 0x000000095d097221 */ /* 0x010fe40000000000 */
[----:B-1----:R0:W5:Y:S01]  /*8c80*/  LDL.LU R6, [R1+0x2f8] ;  /* 0x0002f80001067983 */ /* 0x0021620000300800 */
[----:B------:R-:W-:-:S03]  /*8c90*/  FADD R10, R94, R10 ;  /* 0x0000000a5e0a7221 */ /* 0x000fc60000000000 */
[----:B------:R1:W-:Y:S01]  /*8ca0*/  STL [R1+0x204], R7 ;  /* 0x0002040701007387 */ /* 0x0003e20000100800 */
[----:B------:R-:W-:-:S03]  /*8cb0*/  FADD R11, R95, R11 ;  /* 0x0000000b5f0b7221 */ /* 0x000fc60000000000 */
[----:B-1----:R0:W5:Y:S01]  /*8cc0*/  LDL.LU R7, [R1+0x2f4] ;  /* 0x0002f40001077983 */ /* 0x0021620000300800 */
[----:B------:R-:W-:-:S03]  /*8cd0*/  FADD R12, R96, R12 ;  /* 0x0000000c600c7221 */ /* 0x000fc60000000000 */
[----:B------:R1:W-:Y:S01]  /*8ce0*/  STL [R1+0x208], R8 ;  /* 0x0002080801007387 */ /* 0x0003e20000100800 */
[----:B------:R-:W-:Y:S01]  /*8cf0*/  FADD R13, R97, R13 ;  /* 0x0000000d610d7221 */ /* 0x000fe20000000000 */
[----:B------:R-:W-:Y:S02]  /*8d00*/  FADD R14, R98, R14 ;  /* 0x0000000e620e7221 */ /* 0x000fe40000000000 */
[----:B-1----:R0:W5:Y:S04]  /*8d10*/  LDL.LU R8, [R1+0x2f0] ;  /* 0x0002f00001087983 */ /* 0x0021680000300800 */
[----:B------:R1:W-:Y:S01]  /*8d20*/  STL [R1+0x20c], R9 ;  /* 0x00020c0901007387 */ /* 0x0003e20000100800 */
[----:B------:R-:W-:Y:S01]  /*8d30*/  FADD R15, R99, R15 ;  /* 0x0000000f630f7221 */ /* 0x000fe20000000000 */
[----:B------:R-:W-:-:S02]  /*8d40*/  FADD R16, R100, R16 ;  /* 0x0000001064107221 */ /* 0x000fc40000000000 */
[----:B-1----:R0:W5:Y:S04]  /*8d50*/  LDL.LU R9, [R1+0x2ec] ;  /* 0x0002ec0001097983 */ /* 0x0021680000300800 */
[----:B------:R1:W-:Y:S01]  /*8d60*/  STL [R1+0x210], R10 ;  /* 0x0002100a01007387 */ /* 0x0003e20000100800 */
[----:B------:R-:W-:-:S03]  /*8d70*/  FADD R17, R101, R17 ;  /* 0x0000001165117221 */ /* 0x000fc60000000000 */
        /* <DEDUP_REMOVED lines=55> */
[----:B------:R1:W-:Y:S04]  /*90f0*/  STL [R1+0x25c], R221 ;  /* 0x00025cdd01007387 */ /* 0x0003e80000100800 */
        /* <DEDUP_REMOVED lines=11> */
[----:B------:R0:W-:Y:S02]  /*91b0*/  STL [R1+0x274], R227 ;  /* 0x000274e301007387 */ /* 0x0001e40000100800 */
.L_x_29:
[----:B------:R-:W-:Y:S02]  /*91c0*/  WARPGROUP.DEPBAR.LE gsb0, 0x0 ;  /* 0x00008000000079c5 */ /* 0x000fe40000010000 */
[----:B------:R-:W1:Y:S02]  /*91d0*/  LDC R24, c[0x0][0x28c] ;  /* 0x0000a300ff187b82 */ /* 0x000e640000000800 */
[----:B-1----:R-:W-:-:S13]  /*91e0*/  ISETP.GE.AND P0, PT, R24, 0x1, PT ;  /* 0x000000011800780c */ /* 0x002fda0003f06270 */
[----:B------:R-:W-:Y:S05]  /*91f0*/  @!P0 BRA `(.L_x_30) ;  /* 0x00000000004c8947 */ /* 0x000fea0003800000 */
[----:B------:R-:W-:-:S06]  /*9200*/  UISETP.NE.AND UP0, UPT, UR24, 0x3, UPT ;  /* 0x000000031800788c */ /* 0x000fcc000bf05270 */
[----:B------:R-:W-:-:S13]  /*9210*/  PLOP3.LUT P0, PT, PT, PT, UP0, 0x80, 0x0 ;  /* 0x000000000000781c */ /* 0x000fda0003f0f008 */
[----:B------:R-:W-:Y:S05]  /*9220*/  @!P0 BRA `(.L_x_31) ;  /* 0x0000000000048947 */ /* 0x000fea0003800000 */
[----:B------:R-:W-:Y:S01]  /*9230*/  BPT.TRAP 0x1 ;  /* 0x000000040000795c */ /* 0x000fe20000300000 */
.L_x_31:
[----:B------:R-:W-:-:S04]  /*9240*/  UISETP.LT.AND UP0, UPT, UR9, 0x1, UPT ;  /* 0x000000010900788c */ /* 0x000fc8000bf01270 */
[----:B------:R-:W-:Y:S02]  /*9250*/  USEL UR8, UR9, 0x1, UP0 ;  /* 0x0000000109087887 */ /* 0x000fe40008000000 */
[----:B------:R-:W-:Y:S02]  /*9260*/  UISETP.GT.U32.AND UP0, UPT, UR13, 0x1, UPT ;  /* 0x000000010d00788c */ /* 0x000fe4000bf04070 */
[----:B------:R-:W-:-:S04]  /*9270*/  UIADD3 UR8, UR5, UR9, -UR8 ;  /* 0x0000000905087290 */ /* 0x000fc8000fffe808 */
[----:B------:R-:W-:Y:S01]  /*9280*/  USHF.R.U32.HI UR6, URZ, 0x1, UR8 ;  /* 0x000000013f067899 */ /* 0x000fe20008011608 */
[----:B------:R-:W-:-:S03]  /*9290*/  PLOP3.LUT P0, PT, PT, PT, UP0, 0x80, 0x0 ;  /* 0x000000000000781c */ /* 0x000fc60003f0f008 */
[----:B------:R-:W-:-:S04]  /*92a0*/  UIMAD.WIDE.U32 UR6, UR6, -0x6db6db6d, URZ ;  /* 0x92492493060678a5 */ /* 0x000fc8000f8e003f */
[----:B------:R-:W-:-:S04]  /*92b0*/  USHF.R.U32.HI UR6, URZ, 0x2, UR7 ;  /* 0x000000023f067899 */ /* 0x000fc80008011607 */
[----:B------:R-:W-:-:S04]  /*92c0*/  UIMAD UR8, UR6, -0xe, UR8 ;  /* 0xfffffff2060878a4 */ /* 0x000fc8000f8e0208 */
[----:B------:R-:W-:-:S04]  /*92d0*/  ULEA UR8, UR8, UR11, 0x3 ;  /* 0x0000000b08087291 */ /* 0x000fc8000f8e183f */
[----:B------:R-:W-:-:S04]  /*92e0*/  UIADD3 UR8, UR8, 0x70, URZ ;  /* 0x0000007008087890 */ /* 0x000fc8000fffe03f */
[----:B------:R-:W-:-:S09]  /*92f0*/  UPRMT UR8, URZ, 0x654, UR8 ;  /* 0x000006543f087896 */ /* 0x000fd20008000008 */
[----:B------:R-:W-:Y:S01]  /*9300*/  SYNCS.ARRIVE.TRANS64.RED.A1T0 RZ, [UR8], RZ ;  /* 0x000000ffffff79a7 */ /* 0x000fe20008100408 */
[----:B------:R-:W-:Y:S05]  /*9310*/  @P0 BRA `(.L_x_30) ;  /* 0x0000000000040947 */ /* 0x000fea0003800000 */
[----:B------:R-:W-:Y:S01]  /*9320*/  BPT.TRAP 0x1 ;  /* 0x000000040000795c */ /* 0x000fe20000300000 */
.L_x_30:
[----:B------:R1:W-:Y:S01]  /*9330*/  STL [R1+0x28c], R2 ;  /* 0x00028c0201007387 */ /* 0x0003e20000100800 */
[----:B------:R-:W2:Y:S01]  /*9340*/  LDC R28, c[0x0][0x288] ;  /* 0x0000a200ff1c7b82 */ /* 0x000ea20000000800 */
[----:B------:R-:W-:Y:S02]  /*9350*/  UIADD3 UR11, UR9, UR5, URZ ;  /* 0x00000005090b7290 */ /* 0x000fe4000fffe03f */
[----:B------:R-:W-:Y:S01]  /*9360*/  USHF.R.S32.HI UR12, URZ, 0x1f, UR10 ;  /* 0x0000001f3f0c7899 */ /* 0x000fe2000801140a */
[----:B------:R-:W-:Y:S01]  /*9370*/  ULDC.64 UR14, c[0x0][0x5d0] ;  /* 0x00017400000e7ab9 */ /* 0x000fe20000000a00 */
[----:B------:R-:W-:Y:S01]  /*9380*/  ULDC UR16, c[0x0][0x284] ;  /* 0x0000a10000107ab9 */ /* 0x000fe20000000800 */
[----:B-1----:R-:W3:Y:S04]  /*9390*/  LDL.LU R2, [R1+0x280] ;  /* 0x0002800001027983 */ /* 0x002ee80000300800 */
[----:B------:R1:W-:Y:S04]  /*93a0*/  STL [R1+0x288], R0 ;  /* 0x0002880001007387 */ /* 0x0003e80000100800 */
[----:B0-----:R-:W4:Y:S01]  /*93b0*/  LDL.LU R227, [R1+0x284] ;  /* 0x0002840001e37983 */ /* 0x001f220000300800 */
[----:B-1----:R-:W0:Y:S02]  /*93c0*/  S2R R0, SR_TID.X ;  /* 0x0000000000007919 */ /* 0x002e240000002100 */
[----:B0-----:R-:W-:-:S02]  /*93d0*/  SHF.R.U32.HI R24, RZ, 0x2, R0 ;  /* 0x00000002ff187819 */ /* 0x001fc40000011600 */
[----:B------:R-:W-:Y:S02]  /*93e0*/  SHF.R.U32.HI R27, RZ, 0x7, R0 ;  /* 0x00000007ff1b7819 */ /* 0x000fe40000011600 */
[----:B------:R-:W-:Y:S02]  /*93f0*/  LOP3.LUT R26, R0, 0x60, RZ, 0xc0, !PT ;  /* 0x00000060001a7812 */ /* 0x000fe400078ec0ff */
[----:B------:R-:W-:Y:S02]  /*9400*/  LOP3.LUT R25, R24, 0x7, RZ, 0xc0, !PT ;  /* 0x0000000718197812 */ /* 0x000fe400078ec0ff */
[----:B------:R-:W-:Y:S02]  /*9410*/  LOP3.LUT R24, R27, 0x1, RZ, 0xc0, !PT ;  /* 0x000000011b187812 */ /* 0x000fe400078ec0ff */
[----:B------:R-:W-:-:S03]  /*9420*/  SHF.R.U32.HI R26, RZ, 0x1, R26 ;  /* 0x00000001ff1a7819 */ /* 0x000fc6000001161a */
[----:B------:R-:W-:Y:S01]  /*9430*/  IMAD.SHL.U32 R30, R24, 0x40, RZ ;  /* 0x00000040181e7824 */ /* 0x000fe200078e00ff */
[----:B------:R-:W-:-:S04]  /*9440*/  IADD3 R27, RZ, -R26, -R25 ;  /* 0x8000001aff1b7210 */ /* 0x000fc80007ffe819 */
[----:B------:R-:W-:Y:S01]  /*9450*/  LOP3.LUT R37, R30, 0x40, R25, 0xe2, !PT ;  /* 0x000000401e257812 */ /* 0x000fe200078ee219 */
[----:B------:R-:W-:Y:S01]  /*9460*/  IMAD R35, R24, -0x40, R27 ;  /* 0xffffffc018237824 */ /* 0x000fe200078e021b */
[C---:B------:R-:W-:Y:S01]  /*9470*/  LOP3.LUT R24, R0.reuse, 0x3, RZ, 0xc0, !PT ;  /* 0x0000000300187812 */ /* 0x040fe200078ec0ff */
[----:B------:R-:W-:Y:S02]  /*9480*/  IMAD.SHL.U32 R30, R0, 0x2, RZ ;  /* 0x00000002001e7824 */ /* 0x000fe400078e00ff */
[----:B---3--:R-:W-:Y:S02]  /*9490*/  IMAD R27, R2, 0x180, RZ ;  /* 0x00000180021b7824 */ /* 0x008fe400078e02ff */
[----:B------:R0:W5:Y:S04]  /*94a0*/  LDL.LU R2, [R1+0x28c] ;  /* 0x00028c0001027983 */ /* 0x0001680000300800 */
[----:B------:R0:W5:Y:S01]  /*94b0*/  LDL.LU R0, [R1+0x288] ;  /* 0x0002880001007983 */ /* 0x0001620000300800 */
[----:B--2---:R-:W-:Y:S01]  /*94c0*/  IMAD R36, R24, -0x2, R28 ;  /* 0xfffffffe18247824 */ /* 0x004fe200078e021c */
[----:B------:R-:W-:Y:S01]  /*94d0*/  ISETP.GE.AND P0, PT, R27, R28, PT ;  /* 0x0000001c1b00720c */ /* 0x000fe20003f06270 */
[----:B----4-:R-:W-:Y:S01]  /*94e0*/  IMAD.SHL.U32 R28, R227, 0x80, RZ ;  /* 0x00000080e31c7824 */ /* 0x010fe200078e00ff */
[----:B------:R-:W-:Y:S01]  /*94f0*/  UISETP.GT.U32.AND UP0, UPT, UR11, 0xd, UPT ;  /* 0x0000000d0b00788c */ /* 0x000fe2000bf04070 */
[----:B------:R-:W-:Y:S01]  /*9500*/  LOP3.LUT R30, R27, 0x6, R30, 0xf8, !PT ;  /* 0x000000061b1e7812 */ /* 0x000fe200078ef81e */
[----:B------:R-:W-:-:S02]  /*9510*/  UIMAD UR5, UR12, UR14, URZ ;  /* 0x0000000e0c0572a4 */ /* 0x000fc4000f8e023f */
[----:B------:R-:W-:Y:S01]  /*9520*/  USHF.R.U32.HI UR6, URZ, 0x1, UR11 ;  /* 0x000000013f067899 */ /* 0x000fe2000801160b */
[----:B------:R-:W-:Y:S01]  /*9530*/  ISETP.GE.OR P0, PT, R28, UR16, P0 ;  /* 0x000000101c007c0c */ /* 0x000fe20008706670 */
[----:B------:R-:W-:Y:S02]  /*9540*/  UISETP.LT.U32.AND UP0, UPT, UR9, 0xe, UP0 ;  /* 0x0000000e0900788c */ /* 0x000fe40008701070 */
[----:B------:R-:W-:Y:S01]  /*9550*/  UISETP.GE.U32.AND UP1, UPT, UR9, 0xe, UPT ;  /* 0x0000000e0900788c */ /* 0x000fe2000bf26070 */
[--C-:B------:R-:W-:Y:S01]  /*9560*/  SHF.R.S32.HI R31, RZ, 0x1f, R30.reuse ;  /* 0x0000001fff1f7819 */ /* 0x100fe2000001141e */
[----:B------:R-:W-:Y:S01]  /*9570*/  UIMAD UR8, UR10, UR15, UR5 ;  /* 0x0000000f0a0872a4 */ /* 0x000fe2000f8e0205 */
[----:B------:R-:W-:Y:S01]  /*9580*/  IMAD.U32 R25, RZ, RZ, UR14 ;  /* 0x0000000eff197e24 */ /* 0x000fe2000f8e00ff */
[----:B------:R-:W-:Y:S02]  /*9590*/  UIMAD.WIDE.U32 UR6, UR6, -0x6db6db6d, URZ ;  /* 0x92492493060678a5 */ /* 0x000fe4000f8e003f */
[----:B------:R-:W-:Y:S01]  /*95a0*/  USEL UR5, URZ, 0x1, !UP0 ;  /* 0x000000013f057887 */ /* 0x000fe2000c000000 */
[----:B------:R-:W-:Y:S01]  /*95b0*/  IMAD.WIDE.U32 R24, R25, UR10, R30 ;  /* 0x0000000a19187c25 */ /* 0x000fe2000f8e001e */
[----:B------:R-:W-:-:S02]  /*95c0*/  USHF.R.U32.HI UR6, URZ, 0x2, UR7 ;  /* 0x000000023f067899 */ /* 0x000fc40008011607 */
[----:B------:R-:W-:Y:S01]  /*95d0*/  ULOP3.LUT UR4, UR4, UR5, URZ, 0x3c, !UPT ;  /* 0x0000000504047292 */ /* 0x000fe2000f8e3c3f */
[----:B------:R-:W-:Y:S01]  /*95e0*/  IMAD.WIDE R32, R227, 0x80, RZ ;  /* 0x00000080e3207825 */ /* 0x000fe200078e02ff */
[----:B------:R-:W-:Y:S01]  /*95f0*/  UIMAD UR5, UR6, -0xe, UR11 ;  /* 0xfffffff2060578a4 */ /* 0x000fe2000f8e020b */
[----:B------:R-:W-:Y:S01]  /*9600*/  IADD3 R35, -R28, UR16, R35 ;  /* 0x000000101c237c10 */ /* 0x000fe2000fffe123 */
[----:B------:R-:W-:Y:S01]  /*9610*/  @UP1 ULOP3.LUT UR4, UR4, 0x1, UR6, 0x78, !UPT ;  /* 0x0000000104041892 */ /* 0x000fe2000f8e7806 */
[----:B------:R-:W-:Y:S01]  /*9620*/  VIADD R25, R25, UR8 ;  /* 0x0000000819197c36 */ /* 0x000fe20008000000 */
[----:B------:R-:W-:Y:S01]  /*9630*/  LOP3.LUT R37, R32, R37, R26, 0xfe, !PT ;  /* 0x0000002520257212 */ /* 0x000fe200078efe1a */
[----:B------:R-:W-:Y:S02]  /*9640*/  IMAD.IADD R36, R36, 0x1, -R27 ;  /* 0x0000000124247824 */ /* 0x000fe400078e0a1b */
[----:B------:R-:W-:Y:S01]  /*9650*/  IMAD.MOV.U32 R34, RZ, RZ, -0x1 ;  /* 0xffffffffff227424 */ /* 0x000fe200078e00ff */
[----:B0-----:R-:W-:Y:S06]  /*9660*/  @P0 BRA `(.L_x_32) ;  /* 0x000000ec00880947 */ /* 0x001fec0003800000 */
[----:B------:R-:W0:Y:S01]  /*9670*/  LDC.64 R28, c[0x0][0x5c8] ;  /* 0x00017200ff1c7b82 */ /* 0x000e220000000a00 */
[----:B------:R-:W-:Y:S01]  /*9680*/  ULDC.64 UR6, c[0x0][0x5c0] ;  /* 0x0001700000067ab9 */ /* 0x000fe20000000a00 */
[----:B------:R-:W-:Y:S01]  /*9690*/  BSSY B0, `(.L_x_32) ;  /* 0x0000edf000007945 */ /* 0x000fe20003800000 */
[-C--:B0-----:R-:W-:Y:S02]  /*96a0*/  IMAD R26, R33, R28.reuse, RZ ;  /* 0x0000001c211a7224 */ /* 0x081fe400078e02ff */
[----:B------:R-:W-:-:S04]  /*96b0*/  IMAD.WIDE.U32 R24, R37, R28, R24 ;  /* 0x0000001c25187225 */ /* 0x000fc800078e0018 */
[----:B------:R-:W-:Y:S01]  /*96c0*/  IMAD R27, R37, R29, R26 ;  /* 0x0000001d251b7224 */ /* 0x000fe200078e021a */
[----:B------:R-:W-:Y:S02]  /*96d0*/  LEA R26, P0, R28, R24, 0x3 ;  /* 0x000000181c1a7211 */ /* 0x000fe400078018ff */
[----:B------:R-:W-:Y:S01]  /*96e0*/  IADD3 R24, P1, R24, UR6, RZ ;  /* 0x0000000618187c10 */ /* 0x000fe2000ff3e0ff */
[----:B------:R-:W-:Y:S01]  /*96f0*/  IMAD.IADD R27, R25, 0x1, R27 ;  /* 0x00000001191b7824 */ /* 0x000fe200078e021b */
[----:B------:R-:W-:-:S04]  /*9700*/  IADD3 R26, P2, R26, UR6, RZ ;  /* 0x000000061a1a7c10 */ /* 0x000fc8000ff5e0ff */
[----:B------:R-:W-:Y:S02]  /*9710*/  LEA.HI.X R28, R28, R27, R29, 0x3, P0 ;  /* 0x0000001b1c1c7211 */ /* 0x000fe400000f1c1d */
[----:B------:R-:W-:Y:S02]  /*9720*/  FSETP.NEU.AND P0, PT, RZ, UR23, PT ;  /* 0x00000017ff007c0b */ /* 0x000fe4000bf0d000 */
[----:B------:R-:W-:Y:S02]  /*9730*/  IADD3.X R25, R27, UR7, RZ, P1, !PT ;  /* 0x000000071b197c10 */ /* 0x000fe40008ffe4ff */
[----:B------:R-:W-:-:S09]  /*9740*/  IADD3.X R27, R28, UR7, RZ, P2, !PT ;  /* 0x000000071c1b7c10 */ /* 0x000fd200097fe4ff */
[----:B------:R-:W-:Y:S05]  /*9750*/  @!P0 BRA `(.L_x_33) ;  /* 0x000000ac00508947 */ /* 0x000fea0003800000 */
[----:B------:R-:W-:Y:S01]  /*9760*/  ULDC.64 UR14, c[0x0][0x5b8] ;  /* 0x00016e00000e7ab9 */ /* 0x000fe20000000a00 */
[----:B------:R-:W-:Y:S01]  /*9770*/  ISETP.GE.AND P0, PT, R36, 0x1, PT ;  /* 0x000000012400780c */ /* 0x000fe20003f06270 */
[----:B------:R-:W-:Y:S02]  /*9780*/  UIMAD UR6, UR12, UR14, URZ ;  /* 0x0000000e0c0672a4 */ /* 0x000fe4000f8e023f */
[----:B------:R-:W-:Y:S01]  /*9790*/  IMAD.U32 R29, RZ, RZ, UR14 ;  /* 0x0000000eff1d7e24 */ /* 0x000fe2000f8e00ff */
[----:B------:R-:W-:Y:S01]  /*97a0*/  BSSY B1, `(.L_x_34) ;  /* 0x000000f000017945 */ /* 0x000fe20003800000 */
[----:B------:R-:W-:Y:S01]  /*97b0*/  ISETP.LT.OR P4, PT, R35, 0x1, !P0 ;  /* 0x000000012300780c */ /* 0x000fe20004781670 */
[----:B------:R-:W-:Y:S02]  /*97c0*/  UIMAD UR6, UR10, UR15, UR6 ;  /* 0x0000000f0a0672a4 */ /* 0x000fe4000f8e0206 */
[----:B------:R-:W-:Y:S01]  /*97d0*/  IMAD.WIDE.U32 R30, R29, UR10, R30 ;  /* 0x0000000a1d1e7c25 */ /* 0x000fe2000f8e001e */
[----:B------:R-:W-:-:S03]  /*97e0*/  ULDC.64 UR10, c[0x0][0x5a8] ;  /* 0x00016a00000a7ab9 */ /* 0x000fc60000000a00 */
[----:B------:R-:W-:Y:S01]  /*97f0*/  VIADD R31, R31, UR6 ;  /* 0x000000061f1f7c36 */ /* 0x000fe20008000000 */
[----:B------:R-:W-:Y:S02]  /*9800*/  ULDC.64 UR6, c[0x0][0x5b0] ;  /* 0x00016c0000067ab9 */ /* 0x000fe40000000a00 */
[----:B------:R-:W-:Y:S02]  /*9810*/  IMAD R38, R33, UR6, RZ ;  /* 0x0000000621267c24 */ /* 0x000fe4000f8e02ff */
[----:B------:R-:W-:-:S04]  /*9820*/  IMAD.WIDE.U32 R28, R37, UR6, R30 ;  /* 0x00000006251c7c25 */ /* 0x000fc8000f8e001e */
[--C-:B------:R-:W-:Y:S01]  /*9830*/  IMAD R39, R37, UR7, R38.reuse ;  /* 0x0000000725277c24 */ /* 0x100fe2000f8e0226 */
[----:B------:R-:W-:Y:S02]  /*9840*/  IADD3 R28, P1, R28, UR10, RZ ;  /* 0x0000000a1c1c7c10 */ /* 0x000fe4000ff3e0ff */
[----:B------:R-:W-:Y:S02]  /*9850*/  PRMT R38, RZ, 0x7610, R38 ;  /* 0x00007610ff267816 */ /* 0x000fe40000000026 */
[----:B------:R-:W-:Y:S01]  /*9860*/  IADD3.X R29, R29, UR11, R39, P1, !PT ;  /* 0x0000000b1d1d7c10 */ /* 0x000fe20008ffe427 */
[----:B------:R-:W-:Y:S08]  /*9870*/  @P4 BRA `(.L_x_35) ;  /* 0x0000000000044947 */ /* 0x000ff00003800000 */
[----:B------:R0:W5:Y:S02]  /*9880*/  LDG.E.U8 R38, desc[UR20][R28.64] ;  /* 0x000000141c267981 */ /* 0x000164000c1e1100 */
.L_x_35:
[----:B------:R-:W-:Y:S05]  /*9890*/  BSYNC B1 ;  /* 0x0000000000017941 */ /* 0x000fea0003800000 */
.L_x_34:
[----:B-----5:R-:W-:Y:S01]  /*98a0*/  LOP3.LUT R38, R38, 0xff, RZ, 0xc0, !PT ;  /* 0x000000ff26267812 */ /* 0x020fe200078ec0ff */
[----:B------:R-:W-:Y:S01]  /*98b0*/  BSSY B1, `(.L_x_36) ;  /* 0x000000c000017945 */ /* 0x000fe20003800000 */
[----:B------:R-:W-:Y:S02]  /*98c0*/  ISETP.GE.AND P1, PT, R36, 0x2, PT ;  /* 0x000000022400780c */ /* 0x000fe40003f26270 */
[----:B------:R-:W-:Y:S02]  /*98d0*/  F2FP.F16.E4M3.UNPACK_B R38, R38 ;  /* 0x00000026ff26723e */ /* 0x000fe400020006ff */
[----:B------:R-:W-:-:S03]  /*98e0*/  ISETP.LT.OR P2, PT, R35, 0x1, !P1 ;  /* 0x000000012300780c */ /* 0x000fc60004f41670 */
[----:B------:R-:W-:-:S05]  /*98f0*/  HADD2.F32 R38, -RZ, R38.H0_H0 ;  /* 0x20000026ff267230 */ /* 0x000fca0000004100 */
[----:B------:R-:W-:Y:S01]  /*9900*/  FMUL R39, R38, UR23 ;  /* 0x0000001726277c20 */ /* 0x000fe20008400000 */
[----:B------:R-:W-:-:S03]  /*9910*/  PRMT R38, RZ, 0x7610, R38 ;  /* 0x00007610ff267816 */ /* 0x000fc60000000026 */
[----:B------:R-:W-:-:S05]  /*9920*/  FFMA R39, R226, UR22, R39 ;  /* 0x00000016e2277c23 */ /* 0x000fca0008000027 */
[----:B------:R-:W-:-:S05]  /*9930*/  F2FP.SATFINITE.E4M3.F32.PACK_AB_MERGE_C R39, RZ, R39, RZ ;  /* 0x00000027ff27723e */ /* 0x000fca00048070ff */
[----:B------:R1:W-:Y:S01]  /*9940*/  @!P4 STG.E.U8 desc[UR20][R24.64], R39 ;  /* 0x000000271800c986 */ /* 0x0003e2000c101114 */
[----:B------:R-:W-:Y:S05]  /*9950*/  @P2 BRA `(.L_x_37) ;  /* 0x0000000000042947 */ /* 0x000fea0003800000 */
[----:B------:R2:W5:Y:S02]  /*9960*/  LDG.E.U8 R38, desc[UR20][R28.64+0x1] ;  /* 0x000001141c267981 */ /* 0x000564000c1e1100 */
.L_x_37:
[----:B------:R-:W-:Y:S05]  /*9970*/  BSYNC B1 ;  /* 0x0000000000017941 */ /* 0x000fea0003800000 */
.L_x_36:
[----:B-----5:R-:W-:Y:S01]  /*9980*/  LOP3.LUT R38, R38, 0xff, RZ, 0xc0, !PT ;  /* 0x000000ff26267812 */ /* 0x020fe200078ec0ff */
[----:B------:R-:W-:Y:S01]  /*9990*/  BSSY B1, `(.L_x_38) ;  /* 0x0000012000017945 */ /* 0x000fe20003800000 */
[----:B------:R-:W-:Y:S02]  /*99a0*/  IADD3 R37, P4, R37, 0x8, RZ ;  /* 0x0000000825257810 */ /* 0x000fe40007f9e0ff */
[----:B------:R-:W-:Y:S02]  /*99b0*/  F2FP.F16.E4M3.UNPACK_B R38, R38 ;  /* 0x00000026ff26723e */ /* 0x000fe400020006ff */
[----:B------:R-:W-:Y:S01]  /*99c0*/  ISETP.LT.OR P0, PT, R35, 0x9, !P0 ;  /* 0x000000092300780c */ /* 0x000fe20004701670 */
[----:B------:R-:W-:Y:S02]  /*99d0*/  IMAD.X R32, RZ, RZ, R33, P4 ;  /* 0x000000ffff207224 */ /* 0x000fe400020e0621 */
[----:B------:R-:W-:Y:S02]  /*99e0*/  HADD2.F32 R38, -RZ, R38.H0_H0 ;  /* 0x20000026ff267230 */ /* 0x000fe40000004100 */
[----:B------:R-:W-:-:S02]  /*99f0*/  IMAD R32, R32, UR6, RZ ;  /* 0x0000000620207c24 */ /* 0x000fc4000f8e02ff */
[----:B------:R-:W-:-:S04]  /*9a00*/  IMAD.WIDE.U32 R30, R37, UR6, R30 ;  /* 0x00000006251e7c25 */ /* 0x000fc8000f8e001e */
[----:B------:R-:W-:Y:S01]  /*9a10*/  FMUL R38, R38, UR23 ;  /* 0x0000001726267c20 */ /* 0x000fe20008400000 */
[----:B------:R-:W-:-:S03]  /*9a20*/  IMAD R37, R37, UR7, R32 ;  /* 0x0000000725257c24 */ /* 0x000fc6000f8e0220 */
[----:B------:R-:W-:Y:S01]  /*9a30*/  FFMA R38, R225, UR22, R38 ;  /* 0x00000016e1267c23 */ /* 0x000fe20008000026 */
[----:B------:R-:W-:Y:S02]  /*9a40*/  IADD3 R30, P4, R30, UR10, RZ ;  /* 0x0000000a1e1e7c10 */ /* 0x000fe4000ff9e0ff */
[----:B------:R-:W-:Y:S02]  /*9a50*/  PRMT R32, RZ, 0x7610, R32 ;  /* 0x00007610ff207816 */ /* 0x000fe40000000020 */
[----:B------:R-:W-:Y:S02]  /*9a60*/  F2FP.SATFINITE.E4M3.F32.PACK_AB_MERGE_C R33, RZ, R38, RZ ;  /* 0x00000026ff21723e */ /* 0x000fe400048070ff */
[----:B------:R-:W-:-:S03]  /*9a70*/  IADD3.X R31, R31, UR11, R37, P4, !PT ;  /* 0x0000000b1f1f7c10 */ /* 0x000fc6000a7fe425 */
[----:B------:R3:W-:Y:S01]  /*9a80*/  @!P2 STG.E.U8 desc[UR20][R24.64+0x1], R33 ;  /* 0x000001211800a986 */ /* 0x0007e2000c101114 */
[----:B------:R-:W-:Y:S05]  /*9a90*/  @P0 BRA `(.L_x_39) ;  /* 0x0000000000040947 */ /* 0x000fea0003800000 */
[----:B------:R4:W5:Y:S02]  /*9aa0*/  LDG.E.U8 R32, desc[UR20][R30.64] ;  /* 0x000000141e207981 */ /* 0x000964000c1e1100 */
.L_x_39:
[----:B------:R-:W-:Y:S05]  /*9ab0*/  BSYNC B1 ;  /* 0x0000000000017941 */ /* 0x000fea0003800000 */
.L_x_38:
[----:B-----5:R-:W-:Y:S01]  /*9ac0*/  LOP3.LUT R32, R32, 0xff, RZ, 0xc0, !PT ;  /* 0x000000ff20207812 */ /* 0x020fe200078ec0ff */
[----:B------:R-:W-:Y:S01]  /*9ad0*/  BSSY B1, `(.L_x_40) ;  /* 0x000000b000017945 */ /* 0x000fe20003800000 */
[----:B------:R-:W-:Y:S02]  /*9ae0*/  ISETP.LT.OR P1, PT, R35, 0x9, !P1 ;  /* 0x000000092300780c */ /* 0x000fe40004f21670 */
[----:B------:R-:W-:-:S05]  /*9af0*/  F2FP.F16.E4M3.UNPACK_B R32, R32 ;  /* 0x00000020ff20723e */ /* 0x000fca00020006ff */
[----:B------:R-:W-:-:S05]  /*9b00*/  HADD2.F32 R32, -RZ, R32.H0_H0 ;  /* 0x20000020ff207230 */ /* 0x000fca0000004100 */
[----:B---3--:R-:W-:Y:S01]  /*9b10*/  FMUL R33, R32, UR23 ;  /* 0x0000001720217c20 */ /* 0x008fe20008400000 */
[----:B------:R-:W-:-:S03]  /*9b20*/  PRMT R32, RZ, 0x7610, R32 ;  /* 0x00007610ff207816 */ /* 0x000fc60000000020 */
[----:B------:R-:W-:-:S05]  /*9b30*/  FFMA R33, R224, UR22, R33 ;  /* 0x00000016e0217c23 */ /* 0x000fca0008000021 */
[----:B------:R-:W-:-:S05]  /*9b40*/  F2FP.SATFINITE.E4M3.F32.PACK_AB_MERGE_C R33, RZ, R33, RZ ;  /* 0x00000021ff21723e */ /* 0x000fca00048070ff */
[----:B------:R3:W-:Y:S01]  /*9b50*/  @!P0 STG.E.U8 desc[UR20][R26.64], R33 ;  /* 0x000000211a008986 */ /* 0x0007e2000c101114 */
[----:B------:R-:W-:Y:S05]  /*9b60*/  @P1 BRA `(.L_x_41) ;  /* 0x0000000000041947 */ /* 0x000fea0003800000 */
[----:B------:R0:W5:Y:S02]  /*9b70*/  LDG.E.U8 R32, desc[UR20][R30.64+0x1] ;  /* 0x000001141e207981 */ /* 0x000164000c1e1100 */
.L_x_41:
[----:B------:R-:W-:Y:S05]  /*9b80*/  BSYNC B1 ;  /* 0x0000000000017941 */ /* 0x000fea0003800000 */
.L_x_40:
[----:B-----5:R-:W-:Y:S01]  /*9b90*/  LOP3.LUT R32, R32, 0xff, RZ, 0xc0, !PT ;  /* 0x000000ff20207812 */ /* 0x020fe200078ec0ff */
[----:B------:R-:W-:Y:S01]  /*9ba0*/  BSSY B1, `(.L_x_42) ;  /* 0x000000c000017945 */ /* 0x000fe20003800000 */
[----:B------:R-:W-:Y:S02]  /*9bb0*/  ISETP.GE.AND P0, PT, R36, 0x9, PT ;  /* 0x000000092400780c */ /* 0x000fe40003f06270 */
[----:B------:R-:W-:Y:S02]  /*9bc0*/  F2FP.F16.E4M3.UNPACK_B R32, R32 ;  /* 0x00000020ff20723e */ /* 0x000fe400020006ff */
[----:B------:R-:W-:-:S03]  /*9bd0*/  ISETP.LT.OR P2, PT, R35, 0x1, !P0 ;  /* 0x000000012300780c */ /* 0x000fc60004741670 */
[----:B------:R-:W-:-:S05]  /*9be0*/  HADD2.F32 R32, -RZ, R32.H0_H0 ;  /* 0x20000020ff207230 */ /* 0x000fca0000004100 */
[----:B------:R-:W-:-:S04]  /*9bf0*/  FMUL R32, R32, UR23 ;  /* 0x0000001720207c20 */ /* 0x000fc80008400000 */
[----:B------:R-:W-:-:S05]  /*9c00*/  FFMA R32, R223, UR22, R32 ;  /* 0x00000016df207c23 */ /* 0x000fca0008000020 */
[----:B---3--:R-:W-:Y:S02]  /*9c10*/  F2FP.SATFINITE.E4M3.F32.PACK_AB_MERGE_C R33, RZ, R32, RZ ;  /* 0x00000020ff21723e */ /* 0x008fe400048070ff */
[----:B------:R-:W-:-:S03]  /*9c20*/  PRMT R32, RZ, 0x7610, R32 ;  /* 0x00007610ff207816 */ /* 0x000fc60000000020 */
[----:B------:R3:W-:Y:S01]  /*9c30*/  @!P1 STG.E.U8 desc[UR20][R26.64+0x1], R33 ;  /* 0x000001211a009986 */ /* 0x0007e2000c101114 */
[----:B------:R-:W-:Y:S05]  /*9c40*/  @P2 BRA `(.L_x_43) ;  /* 0x0000000000042947 */ /* 0x000fea0003800000 */
[----:B------:R0:W5:Y:S02]  /*9c50*/  LDG.E.U8 R32, desc[UR20][R28.64+0x8] ;  /* 0x000008141c207981 */ /* 0x000164000c1e1100 */
.L_x_43:
[----:B------:R-:W-:Y:S05]  /*9c60*/  BSYNC B1 ;  /* 0x0000000000017941 */ /* 0x000fea0003800000 */
.L_x_42:
[----:B-----5:R-:W-:Y:S01]  /*9c70*/  LOP3.LUT R32, R32, 0xff, RZ, 0xc0, !PT ;  /* 0x000000ff20207812 */ /* 0x020fe200078ec0ff */
[----:B------:R-:W-:Y:S01]  /*9c80*/  BSSY B1, `(.L_x_44) ;  /* 0x000000c000017945 */ /* 0x000fe20003800000 */
[----:B------:R-:W-:Y:S02]  /*9c90*/  ISETP.GE.AND P1, PT, R36, 0xa, PT ;  /* 0x0000000a2400780c */ /* 0x000fe40003f26270 */
[----:B------:R-:W-:Y:S02]  /*9ca0*/  F2FP.F16.E4M3.UNPACK_B R32, R32 ;  /* 0x00000020ff20723e */ /* 0x000fe400020006ff */
[----:B------:R-:W-:-:S03]  /*9cb0*/  ISETP.LT.OR P4, PT, R35, 0x1, !P1 ;  /* 0x000000012300780c */ /* 0x000fc60004f81670 */
        /* <DEDUP_REMOVED lines=8> */
.L_x_45:
[----:B------:R-:W-:Y:S05]  /*9d40*/  BSYNC B1 ;  /* 0x0000000000017941 */ /* 0x000fea0003800000 */
.L_x_44:
[----:B-----5:R-:W-:Y:S01]  /*9d50*/  LOP3.LUT R32, R32, 0xff, RZ, 0xc0, !PT ;  /* 0x000000ff20207812 */ /* 0x020fe200078ec0ff */
[----:B------:R-:W-:Y:S01]  /*9d60*/  BSSY B1, `(.L_x_46) ;  /* 0x000000b000017945 */ /* 0x000fe20003800000 */
[----:B------:R-:W-:Y:S02]  /*9d70*/  ISETP.LT.OR P0, PT, R35, 0x9, !P0 ;  /* 0x000000092300780c */ /* 0x000fe40004701670 */
[----:B------:R-:W-:-:S05]  /*9d80*/  F2FP.F16.E4M3.UNPACK_B R32, R32 ;  /* 0x00000020ff20723e */ /* 0x000fca00020006ff */
        /* <DEDUP_REMOVED lines=8> */
.L_x_47:
[----:B------:R-:W-:Y:S05]  /*9e10*/  BSYNC B1 ;  /* 0x0000000000017941 */ /* 0x000fea0003800000 */
.L_x_46:
        /* <DEDUP_REMOVED lines=12> */
.L_x_49:
[----:B------:R-:W-:Y:S05]  /*9ee0*/  BSYNC B1 ;  /* 0x0000000000017941 */ /* 0x000fea0003800000 */
.L_x_48:
        /* <DEDUP_REMOVED lines=13> */
.L_x_51:
[----:B------:R-:W-:Y:S05]  /*9fc0*/  BSYNC B1 ;  /* 0x0000000000017941 */ /* 0x000fea0003800000 */
.L_x_50:
        /* <DEDUP_REMOVED lines=13> */
.L_x_53:
[----:B------:R-:W-:Y:S05]  /*a0a0*/  BSYNC B1 ;  /* 0x0000000000017941 */ /* 0x000fea0003800000 */
.L_x_52:
        /* <DEDUP_REMOVED lines=12> */
.L_x_55:
[----:B------:R-:W-:Y:S05]  /*a170*/  BSYNC B1 ;  /* 0x0000000000017941 */ /* 0x000fea0003800000 */
.L_x_54:
        /* <DEDUP_REMOVED lines=12> */
.L_x_57:
[----:B------:R-:W-:Y:S05]  /*a240*/  BSYNC B1 ;  /* 0x0000000000017941 */ /* 0x000fea0003800000 */
.L_x_56:
[----:B-----5:R-:W-:Y:S01]  /*a250*/  LOP3.LUT R32, R32, 0xff, RZ, 0xc0, !PT ;  /* 0x000000ff20207812 */ /* 0x020fe200078ec0ff */
[----:B------:R-:W-:Y:S01]  /*a260*/  BSSY B1, `(.L_x_58) ;  /* 0x000000c000017945 */ /* 0x000fe20003800000 */
[----:B------:R-:W-:Y:S02]  /*a270*/  ISETP.GE.AND P0, PT, R36, 0x19, PT ;  /* 0x000000192400780c */ /* 0x000fe40003f06270 */
[----:B------:R-:W-:Y:S02]  /*a280*/  F2FP.F16.E4M3.UNPACK_B R32, R32 ;  /* 0x00000020ff20723e */ /* 0x000fe400020006ff */
[----:B------:R-:W-:-:S03]  /*a290*/  ISETP.LT.OR P2, PT, R35, 0x1, !P0 ;  /* 0x000000012300780c */ /* 0x000fc60004741670 */
[----:B------:R-:W-:-:S05]  /*a2a0*/  HADD2.F32 R32, -RZ, R32.H0_H0 ;  /* 0x20000020ff207230 */ /* 0x000fca0000004100 */
[----:B------:R-:W-:-:S04]  /*a2b0*/  FMUL R32, R32, UR23 ;  /* 0x0000001720207c20 */ /* 0x000fc80008400000 */
[----:B------:R-:W-:Y:S01]  /*a2c0*/  FFMA R32, R23, UR22, R32 ;  /* 0x0000001617207c23 */ /* 0x000fe20008000020 */
[----:B------:R-:W-:-:S04]  /*a2d0*/  PRMT R23, RZ, 0x7610, R23 ;  /* 0x00007610ff177816 */ /* 0x000fc80000000017 */
[----:B---3--:R-:W-:-:S05]  /*a2e0*/  F2FP.SATFINITE.E4M3.F32.PACK_AB_MERGE_C R33, RZ, R32, RZ ;  /* 0x00000020ff21723e */ /* 0x008fca00048070ff */
[----:B------:R3:W-:Y:S01]  /*a2f0*/  @!P1 STG.E.U8 desc[UR20][R26.64+0x11], R33 ;  /* 0x000011211a009986 */ /* 0x0007e2000c101114 */
[----:B------:R-:W-:Y:S05]  /*a300*/  @P2 BRA `(.L_x_59) ;  /* 0x0000000000042947 */ /* 0x000fea0003800000 */
[----:B------:R0:W5:Y:S02]  /*a310*/  LDG.E.U8 R23, desc[UR20][R28.64+0x18] ;  /* 0x000018141c177981 */ /* 0x000164000c1e1100 */
.L_x_59:
[----:B------:R-:W-:Y:S05]  /*a320*/  BSYNC B1 ;  /* 0x0000000000017941 */ /* 0x000fea0003800000 */
.L_x_58:
        /* <DEDUP_REMOVED lines=9> */
[----:B------:R-:W-:-:S05]  /*a3c0*/  F2FP.SATFINITE.E4M3.F32.PACK_AB_MERGE_C R23, RZ, R23, RZ ;  /* 0x00000017ff17723e */ /* 0x000fca00048070ff */
[----:B------:R0:W-:Y:S01]  /*a3d0*/  @!P2 STG.E.U8 desc[UR20][R24.64+0x18], R23 ;  /* 0x000018171800a986 */ /* 0x0001e2000c101114 */
[----:B------:R-:W-:Y:S05]  /*a3e0*/  @P4 BRA `(.L_x_61) ;  /* 0x0000000000044947 */ /* 0x000fea0003800000 */
[----:B------:R0:W5:Y:S02]  /*a3f0*/  LDG.E.U8 R22, desc[UR20][R28.64+0x19] ;  /* 0x000019141c167981 */ /* 0x000164000c1e1100 */
.L_x_61:
[----:B------:R-:W-:Y:S05]  /*a400*/  BSYNC B1 ;  /* 0x0000000000017941 */ /* 0x000fea0003800000 */
.L_x_60:
[----:B-----5:R-:W-:Y:S01]  /*a410*/  LOP3.LUT R22, R22, 0xff, RZ, 0xc0, !PT ;  /* 0x000000ff16167812 */ /* 0x020fe200078ec0ff */
[----:B------:R-:W-:Y:S01]  /*a420*/  BSSY B1, `(.L_x_62) ;  /* 0x000000b000017945 */ /* 0x000fe20003800000 */
[----:B------:R-:W-:Y:S02]  /*a430*/  ISETP.LT.OR P0, PT, R35, 0x9, !P0 ;  /* 0x000000092300780c */ /* 0x000fe40004701670 */
[----:B------:R-:W-:-:S05]  /*a440*/  F2FP.F16.E4M3.UNPACK_B R22, R22 ;  /* 0x00000016ff16723e */ /* 0x000fca00020006ff */
[----:B------:R-:W-:-:S05]  /*a450*/  HADD2.F32 R22, -RZ, R22.H0_H0 ;  /* 0x20000016ff167230 */ /* 0x000fca0000004100 */
[----:B------:R-:W-:-:S04]  /*a460*/  FMUL R22, R22, UR23 ;  /* 0x0000001716167c20 */ /* 0x000fc80008400000 */
[----:B------:R-:W-:Y:S01]  /*a470*/  FFMA R22, R21, UR22, R22 ;  /* 0x0000001615167c23 */ /* 0x000fe20008000016 */
[----:B------:R-:W-:-:S04]  /*a480*/  PRMT R21, RZ, 0x7610, R21 ;  /* 0x00007610ff157816 */ /* 0x000fc80000000015 */
[----:B0-----:R-:W-:-:S05]  /*a490*/  F2FP.SATFINITE.E4M3.F32.PACK_AB_MERGE_C R23, RZ, R22, RZ ;  /* 0x00000016ff17723e */ /* 0x001fca00048070ff */
[----:B------:R0:W-:Y:S01]  /*a4a0*/  @!P4 STG.E.U8 desc[UR20][R24.64+0x19], R23 ;  /* 0x000019171800c986 */ /* 0x0001e2000c101114 */
[----:B------:R-:W-:Y:S05]  /*a4b0*/  @P0 BRA `(.L_x_63) ;  /* 0x0000000000040947 */ /* 0x000fea0003800000 */
[----:B------:R0:W5:Y:S02]  /*a4c0*/  LDG.E.U8 R21, desc[UR20][R30.64+0x18] ;  /* 0x000018141e157981 */ /* 0x000164000c1e1100 */
.L_x_63:
[----:B------:R-:W-:Y:S05]  /*a4d0*/  BSYNC B1 ;  /* 0x0000000000017941 */ /* 0x000fea0003800000 */
.L_x_62:
        /* <DEDUP_REMOVED lines=12> */
.L_x_65:
[----:B------:R-:W-:Y:S05]  /*a5a0*/  BSYNC B1 ;  /* 0x0000000000017941 */ /* 0x000fea0003800000 */
.L_x_64:
        /* <DEDUP_REMOVED lines=13> */
.L_x_67:
[----:B------:R-:W-:Y:S05]  /*a680*/  BSYNC B1 ;  /* 0x0000000000017941 */ /* 0x000fea0003800000 */
.L_x_66:
        /* <DEDUP_REMOVED lines=13> */
.L_x_69:
[----:B------:R-:W-:Y:S05]  /*a760*/  BSYNC B1 ;  /* 0x0000000000017941 */ /* 0x000fea0003800000 */
.L_x_68:
        /* <DEDUP_REMOVED lines=12> */
.L_x_71:
[----:B------:R-:W-:Y:S05]  /*a830*/  BSYNC B1 ;  /* 0x0000000000017941 */ /* 0x000fea0003800000 */
.L_x_70:
        /* <DEDUP_REMOVED lines=12> */
.L_x_73:
[----:B------:R-:W-:Y:S05]  /*a900*/  BSYNC B1 ;  /* 0x0000000000017941 */ /* 0x000fea0003800000 */
.L_x_72:
        /* <DEDUP_REMOVED lines=13> */
.L_x_75:
[----:B------:R-:W-:Y:S05]  /*a9e0*/  BSYNC B1 ;  /* 0x0000000000017941 */ /* 0x000fea0003800000 */
.L_x_74:
        /* <DEDUP_REMOVED lines=13> */
.L_x_77:
[----:B------:R-:W-:Y:S05]  /*aac0*/  BSYNC B1 ;  /* 0x0000000000017941 */ /* 0x000fea0003800000 */
.L_x_76:
        /* <DEDUP_REMOVED lines=12> */
.L_x_79:
[----:B------:R-:W-:Y:S05]  /*ab90*/  BSYNC B1 ;  /* 0x0000000000017941 */ /* 0x000fea0003800000 */
.L_x_78:
        /* <DEDUP_REMOVED lines=12> */
.L_x_81:
[----:B------:R-:W-:Y:S05]  /*ac60*/  BSYNC B1 ;  /* 0x0000000000017941 */ /* 0x000fea0003800000 */
.L_x_80:
        /* <DEDUP_REMOVED lines=13> */
.L_x_83:
[----:B------:R-:W-:Y:S05]  /*ad40*/  BSYNC B1 ;  /* 0x0000000000017941 */ /* 0x000fea0003800000 */
.L_x_82:
        /* <DEDUP_REMOVED lines=13> */
.L_x_85:
[----:B------:R-:W-:Y:S05]  /*ae20*/  BSYNC B1 ;  /* 0x0000000000017941 */ /* 0x000fea0003800000 */
.L_x_84:
        /* <DEDUP_REMOVED lines=12> */
.L_x_87:
[----:B------:R-:W-:Y:S05]  /*aef0*/  BSYNC B1 ;  /* 0x0000000000017941 */ /* 0x000fea0003800000 */
.L_x_86:
        /* <DEDUP_REMOVED lines=12> */
.L_x_89:
[----:B------:R-:W-:Y:S05]  /*afc0*/  BSYNC B1 ;  /* 0x0000000000017941 */ /* 0x000fea0003800000 */
.L_x_88:
        /* <DEDUP_REMOVED lines=13> */
.L_x_91:
[----:B------:R-:W-:Y:S05]  /*b0a0*/  BSYNC B1 ;  /* 0x0000000000017941 */ /* 0x000fea0003800000 */
.L_x_90:
        /* <DEDUP_REMOVED lines=13> */
.L_x_93:
[----:B------:R-:W-:Y:S05]  /*b180*/  BSYNC B1 ;  /* 0x0000000000017941 */ /* 0x000fea0003800000 */
.L_x_92:
        /* <DEDUP_REMOVED lines=12> */
.L_x_95:
[----:B------:R-:W-:Y:S05]  /*b250*/  BSYNC B1 ;  /* 0x0000000000017941 */ /* 0x000fea0003800000 */
.L_x_94:
        /* <DEDUP_REMOVED lines=12> */
.L_x_97:
[----:B------:R-:W-:Y:S05]  /*b320*/  BSYNC B1 ;  /* 0x0000000000017941 */ /* 0x000fea0003800000 */
.L_x_96:
        /* <DEDUP_REMOVED lines=13> */
.L_x_99:
[----:B------:R-:W-:Y:S05]  /*b400*/  BSYNC B1 ;  /* 0x0000000000017941 */ /* 0x000fea0003800000 */
.L_x_98:
        /* <DEDUP_REMOVED lines=13> */
.L_x_101:
[----:B------:R-:W-:Y:S05]  /*b4e0*/  BSYNC B1 ;  /* 0x0000000000017941 */ /* 0x000fea0003800000 */
.L_x_100:
[----:B-----5:R-:W-:Y:S01]  /*b4f0*/  LOP3.LUT R2, R2, 0xff, RZ, 0xc0, !PT ;  /* 0x000000ff02027812 */ /* 0x020fe200078ec0ff */
[----:B------:R-:W-:Y:S01]  /*b500*/  BSSY B1, `(.L_x_102) ;  /* 0x000000b000017945 */ /* 0x000fe20003800000 */
[----:B------:R-:W-:Y:S02]  /*b510*/  ISETP.LT.OR P0, PT, R35, 0x9, !P0 ;  /* 0x000000092300780c */ /* 0x000fe40004701670 */
[----:B------:R-:W-:-:S05]  /*b520*/  F2FP.F16.E4M3.UNPACK_B R2, R2 ;  /* 0x00000002ff02723e */ /* 0x000fca00020006ff */
[----:B------:R-:W-:-:S05]  /*b530*/  HADD2.F32 R2, -RZ, R2.H0_H0 ;  /* 0x20000002ff027230 */ /* 0x000fca0000004100 */
[----:B0-----:R-:W-:-:S04]  /*b540*/  FMUL R3, R2, UR23 ;  /* 0x0000001702037c20 */ /* 0x001fc80008400000 */
[----:B------:R-:W-:Y:S01]  /*b550*/  FFMA R3, R0, UR22, R3 ;  /* 0x0000001600037c23 */ /* 0x000fe20008000003 */
[----:B------:R-:W-:-:S04]  /*b560*/  PRMT R0, RZ, 0x7610, R0 ;  /* 0x00007610ff007816 */ /* 0x000fc80000000000 */
[----:B------:R-:W-:-:S05]  /*b570*/  F2FP.SATFINITE.E4M3.F32.PACK_AB_MERGE_C R3, RZ, R3, RZ ;  /* 0x00000003ff03723e */ /* 0x000fca00048070ff */
[----:B------:R0:W-:Y:S01]  /*b580*/  @!P4 STG.E.U8 desc[UR20][R24.64+0x41], R3 ;  /* 0x000041031800c986 */ /* 0x0001e2000c101114 */
[----:B------:R-:W-:Y:S05]  /*b590*/  @P0 BRA `(.L_x_103) ;  /* 0x0000000000040947 */ /* 0x000fea0003800000 */
[----:B------:R0:W5:Y:S02]  /*b5a0*/  LDG.E.U8 R0, desc[UR20][R30.64+0x40] ;  /* 0x000040141e007981 */ /* 0x000164000c1e1100 */
.L_x_103:
[----:B------:R-:W-:Y:S05]  /*b5b0*/  BSYNC B1 ;  /* 0x0000000000017941 */ /* 0x000fea0003800000 */
.L_x_102:
[----:B------:R-:W2:Y:S01]  /*b5c0*/  LDL.LU R2, [R1] ;  /* 0x0000000001027983 */ /* 0x000ea20000300800 */
[----:B-----5:R-:W-:Y:S01]  /*b5d0*/  LOP3.LUT R0, R0, 0xff, RZ, 0xc0, !PT ;  /* 0x000000ff00007812 */ /* 0x020fe200078ec0ff */
[----:B------:R-:W-:Y:S01]  /*b5e0*/  BSSY B1, `(.L_x_104) ;  /* 0x000000b000017945 */ /* 0x000fe20003800000 */
[----:B------:R-:W-:Y:S02]  /*b5f0*/  ISETP.LT.OR P1, PT, R35, 0x9, !P1 ;  /* 0x000000092300780c */ /* 0x000fe40004f21670 */
[----:B------:R-:W-:-:S05]  /*b600*/  F2FP.F16.E4M3.UNPACK_B R0, R0 ;  /* 0x00000000ff00723e */ /* 0x000fca00020006ff */
[----:B------:R-:W-:-:S05]  /*b610*/  HADD2.F32 R0, -RZ, R0.H0_H0 ;  /* 0x20000000ff007230 */ /* 0x000fca0000004100 */
[----:B------:R-:W-:-:S04]  /*b620*/  FMUL R0, R0, UR23 ;  /* 0x0000001700007c20 */ /* 0x000fc80008400000 */
[----:B--2---:R-:W-:-:S05]  /*b630*/  FFMA R0, R2, UR22, R0 ;  /* 0x0000001602007c23 */ /* 0x004fca0008000000 */
[----:B0-----:R-:W-:Y:S02]  /*b640*/  F2FP.SATFINITE.E4M3.F32.PACK_AB_MERGE_C R3, RZ, R0, RZ ;  /* 0x00000000ff03723e */ /* 0x001fe400048070ff */
[----:B------:R-:W-:-:S03]  /*b650*/  PRMT R0, RZ, 0x7610, R0 ;  /* 0x00007610ff007816 */ /* 0x000fc60000000000 */
[----:B------:R0:W-:Y:S01]  /*b660*/  @!P0 STG.E.U8 desc[UR20][R26.64+0x40], R3 ;  /* 0x000040031a008986 */ /* 0x0001e2000c101114 */
[----:B------:R-:W-:Y:S05]  /*b670*/  @P1 BRA `(.L_x_105) ;  /* 0x0000000000041947 */ /* 0x000fea0003800000 */
[----:B------:R2:W5:Y:S02]  /*b680*/  LDG.E.U8 R0, desc[UR20][R30.64+0x41] ;  /* 0x000041141e007981 */ /* 0x000564000c1e1100 */
.L_x_105:
[----:B------:R-:W-:Y:S05]  /*b690*/  BSYNC B1 ;  /* 0x0000000000017941 */ /* 0x000fea0003800000 */
.L_x_104:
[----:B------:R-:W3:Y:S01]  /*b6a0*/  LDL.LU R2, [R1+0x4] ;  /* 0x0000040001027983 */ /* 0x000ee20000300800 */
[----:B-----5:R-:W-:Y:S01]  /*b6b0*/  LOP3.LUT R0, R0, 0xff, RZ, 0xc0, !PT ;  /* 0x000000ff00007812 */ /* 0x020fe200078ec0ff */
[----:B------:R-:W-:Y:S01]  /*b6c0*/  BSSY B1, `(.L_x_106) ;  /* 0x000000c000017945 */ /* 0x000fe20003800000 */
[----:B------:R-:W-:Y:S02]  /*b6d0*/  ISETP.GE.AND P0, PT, R36, 0x49, PT ;  /* 0x000000492400780c */ /* 0x000fe40003f06270 */
[----:B------:R-:W-:Y:S02]  /*b6e0*/  F2FP.F16.E4M3.UNPACK_B R0, R0 ;  /* 0x00000000ff00723e */ /* 0x000fe400020006ff */
[----:B------:R-:W-:-:S03]  /*b6f0*/  ISETP.LT.OR P2, PT, R35, 0x1, !P0 ;  /* 0x000000012300780c */ /* 0x000fc60004741670 */
[----:B------:R-:W-:-:S05]  /*b700*/  HADD2.F32 R0, -RZ, R0.H0_H0 ;  /* 0x20000000ff007230 */ /* 0x000fca0000004100 */
[----:B------:R-:W-:-:S04]  /*b710*/  FMUL R0, R0, UR23 ;  /* 0x0000001700007c20 */ /* 0x000fc80008400000 */
[----:B---3--:R-:W-:-:S05]  /*b720*/  FFMA R0, R2, UR22, R0 ;  /* 0x0000001602007c23 */ /* 0x008fca0008000000 */
[----:B0-----:R-:W-:Y:S02]  /*b730*/  F2FP.SATFINITE.E4M3.F32.PACK_AB_MERGE_C R3, RZ, R0, RZ ;  /* 0x00000000ff03723e */ /* 0x001fe400048070ff */
[----:B------:R-:W-:-:S03]  /*b740*/  PRMT R0, RZ, 0x7610, R0 ;  /* 0x00007610ff007816 */ /* 0x000fc60000000000 */
[----:B------:R0:W-:Y:S01]  /*b750*/  @!P1 STG.E.U8 desc[UR20][R26.64+0x41], R3 ;  /* 0x000041031a009986 */ /* 0x0001e2000c101114 */
[----:B------:R-:W-:Y:S05]  /*b760*/  @P2 BRA `(.L_x_107) ;  /* 0x0000000000042947 */ /* 0x000fea0003800000 */
[----:B------:R3:W5:Y:S02]  /*b770*/  LDG.E.U8 R0, desc[UR20][R28.64+0x48] ;  /* 0x000048141c007981 */ /* 0x000764000c1e1100 */
.L_x_107:
[----:B------:R-:W-:Y:S05]  /*b780*/  BSYNC B1 ;  /* 0x0000000000017941 */ /* 0x000fea0003800000 */
.L_x_106:
[----:B------:R-:W2:Y:S01]  /*b790*/  LDL.LU R2, [R1+0x8] ;  /* 0x0000080001027983 */ /* 0x000ea20000300800 */
[----:B-----5:R-:W-:Y:S01]  /*b7a0*/  LOP3.LUT R0, R0, 0xff, RZ, 0xc0, !PT ;  /* 0x000000ff00007812 */ /* 0x020fe200078ec0ff */
[----:B------:R-:W-:Y:S01]  /*b7b0*/  BSSY B1, `(.L_x_108) ;  /* 0x000000c000017945 */ /* 0x000fe20003800000 */
[----:B------:R-:W-:Y:S02]  /*b7c0*/  ISETP.GE.AND P1, PT, R36, 0x4a, PT ;  /* 0x0000004a2400780c */ /* 0x000fe40003f26270 */
[----:B------:R-:W-:Y:S02]  /*b7d0*/  F2FP.F16.E4M3.UNPACK_B R0, R0 ;  /* 0x00000000ff00723e */ /* 0x000fe400020006ff */
[----:B------:R-:W-:-:S03]  /*b7e0*/  ISETP.LT.OR P4, PT, R35, 0x1, !P1 ;  /* 0x000000012300780c */ /* 0x000fc60004f81670 */
        /* <DEDUP_REMOVED lines=8> */
.L_x_109:
[----:B------:R-:W-:Y:S05]  /*b870*/  BSYNC B1 ;  /* 0x0000000000017941 */ /* 0x000fea0003800000 */
.L_x_108:
[----:B------:R-:W3:Y:S01]  /*b880*/  LDL.LU R2, [R1+0xc] ;  /* 0x00000c0001027983 */ /* 0x000ee20000300800 */
[----:B-----5:R-:W-:Y:S01]  /*b890*/  LOP3.LUT R0, R0, 0xff, RZ, 0xc0, !PT ;  /* 0x000000ff00007812 */ /* 0x020fe200078ec0ff */
[----:B------:R-:W-:Y:S01]  /*b8a0*/  BSSY B1, `(.L_x_110) ;  /* 0x000000b000017945 */ /* 0x000fe20003800000 */
[----:B------:R-:W-:Y:S02]  /*b8b0*/  ISETP.LT.OR P0, PT, R35, 0x9, !P0 ;  /* 0x000000092300780c */ /* 0x000fe40004701670 */
[----:B------:R-:W-:-:S05]  /*b8c0*/  F2FP.F16.E4M3.UNPACK_B R0, R0 ;  /* 0x00000000ff00723e */ /* 0x000fca00020006ff */
        /* <DEDUP_REMOVED lines=8> */
.L_x_111:
[----:B------:R-:W-:Y:S05]  /*b950*/  BSYNC B1 ;  /* 0x0000000000017941 */ /* 0x000fea0003800000 */
.L_x_110:
[----:B------:R-:W2:Y:S01]  /*b960*/  LDL.LU R2, [R1+0x10] ;  /* 0x0000100001027983 */ /* 0x000ea20000300800 */
        /* <DEDUP_REMOVED lines=12> */
.L_x_113:
[----:B------:R-:W-:Y:S05]  /*ba30*/  BSYNC B1 ;  /* 0x0000000000017941 */ /* 0x000fea0003800000 */
.L_x_112:
        /* <DEDUP_REMOVED lines=14> */
.L_x_115:
[----:B------:R-:W-:Y:S05]  /*bb20*/  BSYNC B1 ;  /* 0x0000000000017941 */ /* 0x000fea0003800000 */
.L_x_114:
        /* <DEDUP_REMOVED lines=14> */
.L_x_117:
[----:B------:R-:W-:Y:S05]  /*bc10*/  BSYNC B1 ;  /* 0x0000000000017941 */ /* 0x000fea0003800000 */
.L_x_116:
        /* <DEDUP_REMOVED lines=13> */
.L_x_119:
[----:B------:R-:W-:Y:S05]  /*bcf0*/  BSYNC B1 ;  /* 0x0000000000017941 */ /* 0x000fea0003800000 */
.L_x_118:
        /* <DEDUP_REMOVED lines=13> */
.L_x_121:
[----:B------:R-:W-:Y:S05]  /*bdd0*/  BSYNC B1 ;  /* 0x0000000000017941 */ /* 0x000fea0003800000 */
.L_x_120:
        /* <DEDUP_REMOVED lines=14> */
.L_x_123:
[----:B------:R-:W-:Y:S05]  /*bec0*/  BSYNC B1 ;  /* 0x0000000000017941 */ /* 0x000fea0003800000 */
.L_x_122:
        /* <DEDUP_REMOVED lines=14> */
.L_x_125:
[----:B------:R-:W-:Y:S05]  /*bfb0*/  BSYNC B1 ;  /* 0x0000000000017941 */ /* 0x000fea0003800000 */
.L_x_124:
        /* <DEDUP_REMOVED lines=13> */
.L_x_127:
[----:B------:R-:W-:Y:S05]  /*c090*/  BSYNC B1 ;  /* 0x0000000000017941 */ /* 0x000fea0003800000 */
.L_x_126:
        /* <DEDUP_REMOVED lines=13> */
.L_x_129:
[----:B------:R-:W-:Y:S05]  /*c170*/  BSYNC B1 ;  /* 0x0000000000017941 */ /* 0x000fea0003800000 */
.L_x_128:
        /* <DEDUP_REMOVED lines=14> */
.L_x_131:
[----:B------:R-:W-:Y:S05]  /*c260*/  BSYNC B1 ;  /* 0x0000000000017941 */ /* 0x000fea0003800000 */
.L_x_130:
        /* <DEDUP_REMOVED lines=14> */
.L_x_133:
[----:B------:R-:W-:Y:S05]  /*c350*/  BSYNC B1 ;  /* 0x0000000000017941 */ /* 0x000fea0003800000 */
.L_x_132:
        /* <DEDUP_REMOVED lines=13> */
.L_x_135:
[----:B------:R-:W-:Y:S05]  /*c430*/  BSYNC B1 ;  /* 0x0000000000017941 */ /* 0x000fea0003800000 */
.L_x_134:
        /* <DEDUP_REMOVED lines=13> */
.L_x_137:
[----:B------:R-:W-:Y:S05]  /*c510*/  BSYNC B1 ;  /* 0x0000000000017941 */ /* 0x000fea0003800000 */
.L_x_136:
        /* <DEDUP_REMOVED lines=14> */
.L_x_139:
[----:B------:R-:W-:Y:S05]  /*c600*/  BSYNC B1 ;  /* 0x0000000000017941 */ /* 0x000fea0003800000 */
.L_x_138:
        /* <DEDUP_REMOVED lines=14> */
.L_x_141:
[----:B------:R-:W-:Y:S05]  /*c6f0*/  BSYNC B1 ;  /* 0x0000000000017941 */ /* 0x000fea0003800000 */
.L_x_140:
        /* <DEDUP_REMOVED lines=13> */
.L_x_143:
[----:B------:R-:W-:Y:S05]  /*c7d0*/  BSYNC B1 ;  /* 0x0000000000017941 */ /* 0x000fea0003800000 */
.L_x_142:
        /* <DEDUP_REMOVED lines=13> */
.L_x_145:
[----:B------:R-:W-:Y:S05]  /*c8b0*/  BSYNC B1 ;  /* 0x0000000000017941 */ /* 0x000fea0003800000 */
.L_x_144:
        /* <DEDUP_REMOVED lines=14> */
.L_x_147:
[----:B------:R-:W-:Y:S05]  /*c9a0*/  BSYNC B1 ;  /* 0x0000000000017941 */ /* 0x000fea0003800000 */
.L_x_146:
        /* <DEDUP_REMOVED lines=14> */
.L_x_149:
[----:B------:R-:W-:Y:S05]  /*ca90*/  BSYNC B1 ;  /* 0x0000000000017941 */ /* 0x000fea0003800000 */
.L_x_148:
        /* <DEDUP_REMOVED lines=13> */
.L_x_151:
[----:B------:R-:W-:Y:S05]  /*cb70*/  BSYNC B1 ;  /* 0x0000000000017941 */ /* 0x000fea0003800000 */
.L_x_150:
        /* <DEDUP_REMOVED lines=13> */
.L_x_153:
[----:B------:R-:W-:Y:S05]  /*cc50*/  BSYNC B1 ;  /* 0x0000000000017941 */ /* 0x000fea0003800000 */
.L_x_152:
        /* <DEDUP_REMOVED lines=14> */
.L_x_155:
[----:B------:R-:W-:Y:S05]  /*cd40*/  BSYNC B1 ;  /* 0x0000000000017941 */ /* 0x000fea0003800000 */
.L_x_154:
        /* <DEDUP_REMOVED lines=14> */
.L_x_157:
[----:B------:R-:W-:Y:S05]  /*ce30*/  BSYNC B1 ;  /* 0x0000000000017941 */ /* 0x000fea0003800000 */
.L_x_156:
        /* <DEDUP_REMOVED lines=13> */
.L_x_159:
[----:B------:R-:W-:Y:S05]  /*cf10*/  BSYNC B1 ;  /* 0x0000000000017941 */ /* 0x000fea0003800000 */
.L_x_158:
        /* <DEDUP_REMOVED lines=13> */
.L_x_161:
[----:B------:R-:W-:Y:S05]  /*cff0*/  BSYNC B1 ;  /* 0x0000000000017941 */ /* 0x000fea0003800000 */
.L_x_160:
        /* <DEDUP_REMOVED lines=14> */
.L_x_163:
[----:B------:R-:W-:Y:S05]  /*d0e0*/  BSYNC B1 ;  /* 0x0000000000017941 */ /* 0x000fea0003800000 */
.L_x_162:
        /* <DEDUP_REMOVED lines=14> */
.L_x_165:
[----:B------:R-:W-:Y:S05]  /*d1d0*/  BSYNC B1 ;  /* 0x0000000000017941 */ /* 0x000fea0003800000 */
.L_x_164:
        /* <DEDUP_REMOVED lines=13> */
.L_x_167:
[----:B------:R-:W-:Y:S05]  /*d2b0*/  BSYNC B1 ;  /* 0x0000000000017941 */ /* 0x000fea0003800000 */
.L_x_166:
        /* <DEDUP_REMOVED lines=13> */
.L_x_169:
[----:B------:R-:W-:Y:S05]  /*d390*/  BSYNC B1 ;  /* 0x0000000000017941 */ /* 0x000fea0003800000 */
.L_x_168:
        /* <DEDUP_REMOVED lines=14> */
.L_x_171:
[----:B------:R-:W-:Y:S05]  /*d480*/  BSYNC B1 ;  /* 0x0000000000017941 */ /* 0x000fea0003800000 */
.L_x_170:
        /* <DEDUP_REMOVED lines=14> */
.L_x_173:
[----:B------:R-:W-:Y:S05]  /*d570*/  BSYNC B1 ;  /* 0x0000000000017941 */ /* 0x000fea0003800000 */
.L_x_172:
        /* <DEDUP_REMOVED lines=13> */
.L_x_175:
[----:B------:R-:W-:Y:S05]  /*d650*/  BSYNC B1 ;  /* 0x0000000000017941 */ /* 0x000fea0003800000 */
.L_x_174:
        /* <DEDUP_REMOVED lines=13> */
.L_x_177:
[----:B------:R-:W-:Y:S05]  /*d730*/  BSYNC B1 ;  /* 0x0000000000017941 */ /* 0x000fea0003800000 */
.L_x_176:
        /* <DEDUP_REMOVED lines=14> */
.L_x_179:
[----:B------:R-:W-:Y:S05]  /*d820*/  BSYNC B1 ;  /* 0x0000000000017941 */ /* 0x000fea0003800000 */
.L_x_178:
        /* <DEDUP_REMOVED lines=14> */
.L_x_181:
[----:B------:R-:W-:Y:S05]  /*d910*/  BSYNC B1 ;  /* 0x0000000000017941 */ /* 0x000fea0003800000 */
.L_x_180:
        /* <DEDUP_REMOVED lines=13> */
.L_x_183:
[----:B------:R-:W-:Y:S05]  /*d9f0*/  BSYNC B1 ;  /* 0x0000000000017941 */ /* 0x000fea0003800000 */
.L_x_182:
        /* <DEDUP_REMOVED lines=13> */
.L_x_185:
[----:B------:R-:W-:Y:S05]  /*dad0*/  BSYNC B1 ;  /* 0x0000000000017941 */ /* 0x000fea0003800000 */
.L_x_184:
        /* <DEDUP_REMOVED lines=14> */
.L_x_187:
[----:B------:R-:W-:Y:S05]  /*dbc0*/  BSYNC B1 ;  /* 0x0000000000017941 */ /* 0x000fea0003800000 */
.L_x_186:
        /* <DEDUP_REMOVED lines=14> */
.L_x_189:
[----:B------:R-:W-:Y:S05]  /*dcb0*/  BSYNC B1 ;  /* 0x0000000000017941 */ /* 0x000fea0003800000 */
.L_x_188:
        /* <DEDUP_REMOVED lines=13> */
.L_x_191:
[----:B------:R-:W-:Y:S05]  /*dd90*/  BSYNC B1 ;  /* 0x0000000000017941 */ /* 0x000fea0003800000 */
.L_x_190:
        /* <DEDUP_REMOVED lines=13> */
.L_x_193:
[----:B------:R-:W-:Y:S05]  /*de70*/  BSYNC B1 ;  /* 0x0000000000017941 */ /* 0x000fea0003800000 */
.L_x_192:
        /* <DEDUP_REMOVED lines=14> */
.L_x_195:
[----:B------:R-:W-:Y:S05]  /*df60*/  BSYNC B1 ;  /* 0x0000000000017941 */ /* 0x000fea0003800000 */
.L_x_194:
        /* <DEDUP_REMOVED lines=14> */
.L_x_197:
[----:B------:R-:W-:Y:S05]  /*e050*/  BSYNC B1 ;  /* 0x0000000000017941 */ /* 0x000fea0003800000 */
.L_x_196:
        /* <DEDUP_REMOVED lines=13> */
.L_x_199:
[----:B------:R-:W-:Y:S05]  /*e130*/  BSYNC B1 ;  /* 0x0000000000017941 */ /* 0x000fea0003800000 */
.L_x_198:
        /* <DEDUP_REMOVED lines=13> */
.L_x_201:
[----:B------:R-:W-:Y:S05]  /*e210*/  BSYNC B1 ;  /* 0x0000000000017941 */ /* 0x000fea0003800000 */
.L_x_200:
        /* <DEDUP_REMOVED lines=14> */
.L_x_203:
[----:B------:R-:W-:Y:S05]  /*e300*/  BSYNC B1 ;  /* 0x0000000000017941 */ /* 0x000fea0003800000 */
.L_x_202:
        /* <DEDUP_REMOVED lines=14> */
.L_x_205:
[----:B------:R-:W-:Y:S05]  /*e3f0*/  BSYNC B1 ;  /* 0x0000000000017941 */ /* 0x000fea0003800000 */
.L_x_204:
        /* <DEDUP_REMOVED lines=13> */
.L_x_207:
[----:B------:R-:W-:Y:S05]  /*e4d0*/  BSYNC B1 ;  /* 0x0000000000017941 */ /* 0x000fea0003800000 */
.L_x_206:
        /* <DEDUP_REMOVED lines=13> */
.L_x_209:
[----:B------:R-:W-:Y:S05]  /*e5b0*/  BSYNC B1 ;  /* 0x0000000000017941 */ /* 0x000fea0003800000 */
.L_x_208:
        /* <DEDUP_REMOVED lines=14> */
.L_x_211:
[----:B------:R-:W-:Y:S05]  /*e6a0*/  BSYNC B1 ;  /* 0x0000000000017941 */ /* 0x000fea0003800000 */
.L_x_210:
        /* <DEDUP_REMOVED lines=14> */
.L_x_213:
[----:B------:R-:W-:Y:S05]  /*e790*/  BSYNC B1 ;  /* 0x0000000000017941 */ /* 0x000fea0003800000 */
.L_x_212:
        /* <DEDUP_REMOVED lines=13> */
.L_x_215:
[----:B------:R-:W-:Y:S05]  /*e870*/  BSYNC B1 ;  /* 0x0000000000017941 */ /* 0x000fea0003800000 */
.L_x_214:
        /* <DEDUP_REMOVED lines=13> */
.L_x_217:
[----:B------:R-:W-:Y:S05]  /*e950*/  BSYNC B1 ;  /* 0x0000000000017941 */ /* 0x000fea0003800000 */
.L_x_216:
        /* <DEDUP_REMOVED lines=14> */
.L_x_219:
[----:B------:R-:W-:Y:S05]  /*ea40*/  BSYNC B1 ;  /* 0x0000000000017941 */ /* 0x000fea0003800000 */
.L_x_218:
        /* <DEDUP_REMOVED lines=14> */
.L_x_221:
[----:B------:R-:W-:Y:S05]  /*eb30*/  BSYNC B1 ;  /* 0x0000000000017941 */ /* 0x000fea0003800000 */
.L_x_220:
        /* <DEDUP_REMOVED lines=13> */
.L_x_223:
[----:B------:R-:W-:Y:S05]  /*ec10*/  BSYNC B1 ;  /* 0x0000000000017941 */ /* 0x000fea0003800000 */
.L_x_222:
        /* <DEDUP_REMOVED lines=13> */
.L_x_225:
[----:B------:R-:W-:Y:S05]  /*ecf0*/  BSYNC B1 ;  /* 0x0000000000017941 */ /* 0x000fea0003800000 */
.L_x_224:
        /* <DEDUP_REMOVED lines=14> */
.L_x_227:
[----:B------:R-:W-:Y:S05]  /*ede0*/  BSYNC B1 ;  /* 0x0000000000017941 */ /* 0x000fea0003800000 */
.L_x_226:
        /* <DEDUP_REMOVED lines=14> */
.L_x_229:
[----:B------:R-:W-:Y:S05]  /*eed0*/  BSYNC B1 ;  /* 0x0000000000017941 */ /* 0x000fea0003800000 */
.L_x_228:
        /* <DEDUP_REMOVED lines=13> */
.L_x_231:
[----:B------:R-:W-:Y:S05]  /*efb0*/  BSYNC B1 ;  /* 0x0000000000017941 */ /* 0x000fea0003800000 */
.L_x_230:
        /* <DEDUP_REMOVED lines=13> */
.L_x_233:
[----:B------:R-:W-:Y:S05]  /*f090*/  BSYNC B1 ;  /* 0x0000000000017941 */ /* 0x000fea0003800000 */
.L_x_232:
        /* <DEDUP_REMOVED lines=14> */
.L_x_235:
[----:B------:R-:W-:Y:S05]  /*f180*/  BSYNC B1 ;  /* 0x0000000000017941 */ /* 0x000fea0003800000 */
.L_x_234:
        /* <DEDUP_REMOVED lines=14> */
.L_x_237:
[----:B------:R-:W-:Y:S05]  /*f270*/  BSYNC B1 ;  /* 0x0000000000017941 */ /* 0x000fea0003800000 */
.L_x_236:
        /* <DEDUP_REMOVED lines=13> */
.L_x_239:
[----:B------:R-:W-:Y:S05]  /*f350*/  BSYNC B1 ;  /* 0x0000000000017941 */ /* 0x000fea0003800000 */
.L_x_238:
        /* <DEDUP_REMOVED lines=13> */
.L_x_241:
[----:B------:R-:W-:Y:S05]  /*f430*/  BSYNC B1 ;  /* 0x0000000000017941 */ /* 0x000fea0003800000 */
.L_x_240:
        /* <DEDUP_REMOVED lines=14> */
.L_x_243:
[----:B------:R-:W-:Y:S05]  /*f520*/  BSYNC B1 ;  /* 0x0000000000017941 */ /* 0x000fea0003800000 */
.L_x_242:
        /* <DEDUP_REMOVED lines=14> */
.L_x_245:
[----:B------:R-:W-:Y:S05]  /*f610*/  BSYNC B1 ;  /* 0x0000000000017941 */ /* 0x000fea0003800000 */
.L_x_244:
        /* <DEDUP_REMOVED lines=13> */
.L_x_247:
[----:B------:R-:W-:Y:S05]  /*f6f0*/  BSYNC B1 ;  /* 0x0000000000017941 */ /* 0x000fea0003800000 */
.L_x_246:
        /* <DEDUP_REMOVED lines=13> */
.L_x_249:
[----:B------:R-:W-:Y:S05]  /*f7d0*/  BSYNC B1 ;  /* 0x0000000000017941 */ /* 0x000fea0003800000 */
.L_x_248:
        /* <DEDUP_REMOVED lines=14> */
.L_x_251:
[----:B------:R-:W-:Y:S05]  /*f8c0*/  BSYNC B1 ;  /* 0x0000000000017941 */ /* 0x000fea0003800000 */
.L_x_250:
        /* <DEDUP_REMOVED lines=14> */
.L_x_253:
[----:B------:R-:W-:Y:S05]  /*f9b0*/  BSYNC B1 ;  /* 0x0000000000017941 */ /* 0x000fea0003800000 */
.L_x_252:
        /* <DEDUP_REMOVED lines=13> */
.L_x_255:
[----:B------:R-:W-:Y:S05]  /*fa90*/  BSYNC B1 ;  /* 0x0000000000017941 */ /* 0x000fea0003800000 */
.L_x_254:
        /* <DEDUP_REMOVED lines=13> */
.L_x_257:
[----:B------:R-:W-:Y:S05]  /*fb70*/  BSYNC B1 ;  /* 0x0000000000017941 */ /* 0x000fea0003800000 */
.L_x_256:
        /* <DEDUP_REMOVED lines=14> */
.L_x_259:
[----:B------:R-:W-:Y:S05]  /*fc60*/  BSYNC B1 ;  /* 0x0000000000017941 */ /* 0x000fea0003800000 */
.L_x_258:
        /* <DEDUP_REMOVED lines=14> */
.L_x_261:
[----:B------:R-:W-:Y:S05]  /*fd50*/  BSYNC B1 ;  /* 0x0000000000017941 */ /* 0x000fea0003800000 */
.L_x_260:
        /* <DEDUP_REMOVED lines=13> */
.L_x_263:
[----:B------:R-:W-:Y:S05]  /*fe30*/  BSYNC B1 ;  /* 0x0000000000017941 */ /* 0x000fea0003800000 */
.L_x_262:
        /* <DEDUP_REMOVED lines=13> */
.L_x_265:
[----:B------:R-:W-:Y:S05]  /*ff10*/  BSYNC B1 ;  /* 0x0000000000017941 */ /* 0x000fea0003800000 */
.L_x_264:
        /* <DEDUP_REMOVED lines=14> */
.L_x_267:
[----:B------:R-:W-:Y:S05]  /*10000*/  BSYNC B1 ;  /* 0x0000000000017941 */ /* 0x000fea0003800000 */
.L_x_266:
        /* <DEDUP_REMOVED lines=14> */
.L_x_269:
[----:B------:R-:W-:Y:S05]  /*100f0*/  BSYNC B1 ;  /* 0x0000000000017941 */ /* 0x000fea0003800000 */
.L_x_268:
        /* <DEDUP_REMOVED lines=13> */
.L_x_271:
[----:B------:R-:W-:Y:S05]  /*101d0*/  BSYNC B1 ;  /* 0x0000000000017941 */ /* 0x000fea0003800000 */
.L_x_270:
        /* <DEDUP_REMOVED lines=13> */
.L_x_273:
[----:B------:R-:W-:Y:S05]  /*102b0*/  BSYNC B1 ;  /* 0x0000000000017941 */ /* 0x000fea0003800000 */
.L_x_272:
        /* <DEDUP_REMOVED lines=14> */
.L_x_275:
[----:B------:R-:W-:Y:S05]  /*103a0*/  BSYNC B1 ;  /* 0x0000000000017941 */ /* 0x000fea0003800000 */
.L_x_274:
        /* <DEDUP_REMOVED lines=14> */
.L_x_277:
[----:B------:R-:W-:Y:S05]  /*10490*/  BSYNC B1 ;  /* 0x0000000000017941 */ /* 0x000fea0003800000 */
.L_x_276:
        /* <DEDUP_REMOVED lines=13> */
.L_x_279:
[----:B------:R-:W-:Y:S05]  /*10570*/  BSYNC B1 ;  /* 0x0000000000017941 */ /* 0x000fea0003800000 */
.L_x_278:
        /* <DEDUP_REMOVED lines=13> */
.L_x_281:
[----:B------:R-:W-:Y:S05]  /*10650*/  BSYNC B1 ;  /* 0x0000000000017941 */ /* 0x000fea0003800000 */
.L_x_280:
        /* <DEDUP_REMOVED lines=14> */
.L_x_283:
[----:B------:R-:W-:Y:S05]  /*10740*/  BSYNC B1 ;  /* 0x0000000000017941 */ /* 0x000fea0003800000 */
.L_x_282:
        /* <DEDUP_REMOVED lines=14> */
.L_x_285:
[----:B------:R-:W-:Y:S05]  /*10830*/  BSYNC B1 ;  /* 0x0000000000017941 */ /* 0x000fea0003800000 */
.L_x_284:
        /* <DEDUP_REMOVED lines=13> */
.L_x_287:
[----:B------:R-:W-:Y:S05]  /*10910*/  BSYNC B1 ;  /* 0x0000000000017941 */ /* 0x000fea0003800000 */
.L_x_286:
        /* <DEDUP_REMOVED lines=13> */
.L_x_289:
[----:B------:R-:W-:Y:S05]  /*109f0*/  BSYNC B1 ;  /* 0x0000000000017941 */ /* 0x000fea0003800000 */
.L_x_288:
        /* <DEDUP_REMOVED lines=14> */
.L_x_291:
[----:B------:R-:W-:Y:S05]  /*10ae0*/  BSYNC B1 ;  /* 0x0000000000017941 */ /* 0x000fea0003800000 */
.L_x_290:
        /* <DEDUP_REMOVED lines=14> */
.L_x_293:
[----:B------:R-:W-:Y:S05]  /*10bd0*/  BSYNC B1 ;  /* 0x0000000000017941 */ /* 0x000fea0003800000 */
.L_x_292:
        /* <DEDUP_REMOVED lines=13> */
.L_x_295:
[----:B------:R-:W-:Y:S05]  /*10cb0*/  BSYNC B1 ;  /* 0x0000000000017941 */ /* 0x000fea0003800000 */
.L_x_294:
        /* <DEDUP_REMOVED lines=13> */
.L_x_297:
[----:B------:R-:W-:Y:S05]  /*10d90*/  BSYNC B1 ;  /* 0x0000000000017941 */ /* 0x000fea0003800000 */
.L_x_296:
        /* <DEDUP_REMOVED lines=14> */
.L_x_299:
[----:B------:R-:W-:Y:S05]  /*10e80*/  BSYNC B1 ;  /* 0x0000000000017941 */ /* 0x000fea0003800000 */
.L_x_298:
        /* <DEDUP_REMOVED lines=14> */
.L_x_301:
[----:B------:R-:W-:Y:S05]  /*10f70*/  BSYNC B1 ;  /* 0x0000000000017941 */ /* 0x000fea0003800000 */
.L_x_300:
        /* <DEDUP_REMOVED lines=13> */
.L_x_303:
[----:B------:R-:W-:Y:S05]  /*11050*/  BSYNC B1 ;  /* 0x0000000000017941 */ /* 0x000fea0003800000 */
.L_x_302:
        /* <DEDUP_REMOVED lines=13> */
.L_x_305:
[----:B------:R-:W-:Y:S05]  /*11130*/  BSYNC B1 ;  /* 0x0000000000017941 */ /* 0x000fea0003800000 */
.L_x_304:
        /* <DEDUP_REMOVED lines=14> */
.L_x_307:
[----:B------:R-:W-:Y:S05]  /*11220*/  BSYNC B1 ;  /* 0x0000000000017941 */ /* 0x000fea0003800000 */
.L_x_306:
        /* <DEDUP_REMOVED lines=14> */
.L_x_309:
[----:B------:R-:W-:Y:S05]  /*11310*/  BSYNC B1 ;  /* 0x0000000000017941 */ /* 0x000fea0003800000 */
.L_x_308:
        /* <DEDUP_REMOVED lines=13> */
.L_x_311:
[----:B------:R-:W-:Y:S05]  /*113f0*/  BSYNC B1 ;  /* 0x0000000000017941 */ /* 0x000fea0003800000 */
.L_x_310:
        /* <DEDUP_REMOVED lines=13> */
.L_x_313:
[----:B------:R-:W-:Y:S05]  /*114d0*/  BSYNC B1 ;  /* 0x0000000000017941 */ /* 0x000fea0003800000 */
.L_x_312:
        /* <DEDUP_REMOVED lines=14> */
.L_x_315:
[----:B------:R-:W-:Y:S05]  /*115c0*/  BSYNC B1 ;  /* 0x0000000000017941 */ /* 0x000fea0003800000 */
.L_x_314:
        /* <DEDUP_REMOVED lines=14> */
.L_x_317:
[----:B------:R-:W-:Y:S05]  /*116b0*/  BSYNC B1 ;  /* 0x0000000000017941 */ /* 0x000fea0003800000 */
.L_x_316:
        /* <DEDUP_REMOVED lines=13> */
.L_x_319:
[----:B------:R-:W-:Y:S05]  /*11790*/  BSYNC B1 ;  /* 0x0000000000017941 */ /* 0x000fea0003800000 */
.L_x_318:
        /* <DEDUP_REMOVED lines=13> */
.L_x_321:
[----:B------:R-:W-:Y:S05]  /*11870*/  BSYNC B1 ;  /* 0x0000000000017941 */ /* 0x000fea0003800000 */
.L_x_320:
        /* <DEDUP_REMOVED lines=14> */
.L_x_323:
[----:B------:R-:W-:Y:S05]  /*11960*/  BSYNC B1 ;  /* 0x0000000000017941 */ /* 0x000fea0003800000 */
.L_x_322:
        /* <DEDUP_REMOVED lines=14> */
.L_x_325:
[----:B------:R-:W-:Y:S05]  /*11a50*/  BSYNC B1 ;  /* 0x0000000000017941 */ /* 0x000fea0003800000 */
.L_x_324:
        /* <DEDUP_REMOVED lines=13> */
.L_x_327:
[----:B------:R-:W-:Y:S05]  /*11b30*/  BSYNC B1 ;  /* 0x0000000000017941 */ /* 0x000fea0003800000 */
.L_x_326:
        /* <DEDUP_REMOVED lines=13> */
.L_x_329:
[----:B------:R-:W-:Y:S05]  /*11c10*/  BSYNC B1 ;  /* 0x0000000000017941 */ /* 0x000fea0003800000 */
.L_x_328:
        /* <DEDUP_REMOVED lines=14> */
.L_x_331:
[----:B------:R-:W-:Y:S05]  /*11d00*/  BSYNC B1 ;  /* 0x0000000000017941 */ /* 0x000fea0003800000 */
.L_x_330:
        /* <DEDUP_REMOVED lines=14> */
.L_x_333:
[----:B------:R-:W-:Y:S05]  /*11df0*/  BSYNC B1 ;  /* 0x0000000000017941 */ /* 0x000fea0003800000 */
.L_x_332:
        /* <DEDUP_REMOVED lines=13> */
.L_x_335:
[----:B------:R-:W-:Y:S05]  /*11ed0*/  BSYNC B1 ;  /* 0x0000000000017941 */ /* 0x000fea0003800000 */
.L_x_334:
        /* <DEDUP_REMOVED lines=13> */
.L_x_337:
[----:B------:R-:W-:Y:S05]  /*11fb0*/  BSYNC B1 ;  /* 0x0000000000017941 */ /* 0x000fea0003800000 */
.L_x_336:
        /* <DEDUP_REMOVED lines=14> */
.L_x_339:
[----:B------:R-:W-:Y:S05]  /*120a0*/  BSYNC B1 ;  /* 0x0000000000017941 */ /* 0x000fea0003800000 */
.L_x_338:
        /* <DEDUP_REMOVED lines=14> */
.L_x_341:
[----:B------:R-:W-:Y:S05]  /*12190*/  BSYNC B1 ;  /* 0x0000000000017941 */ /* 0x000fea0003800000 */
.L_x_340:
        /* <DEDUP_REMOVED lines=13> */
.L_x_343:
[----:B------:R-:W-:Y:S05]  /*12270*/  BSYNC B1 ;  /* 0x0000000000017941 */ /* 0x000fea0003800000 */
.L_x_342:
        /* <DEDUP_REMOVED lines=13> */
.L_x_345:
[----:B------:R-:W-:Y:S05]  /*12350*/  BSYNC B1 ;  /* 0x0000000000017941 */ /* 0x000fea0003800000 */
.L_x_344:
        /* <DEDUP_REMOVED lines=14> */
.L_x_347:
[----:B------:R-:W-:Y:S05]  /*12440*/  BSYNC B1 ;  /* 0x0000000000017941 */ /* 0x000fea0003800000 */
.L_x_346:
        /* <DEDUP_REMOVED lines=14> */
.L_x_349:
[----:B------:R-:W-:Y:S05]  /*12530*/  BSYNC B1 ;  /* 0x0000000000017941 */ /* 0x000fea0003800000 */
.L_x_348:
        /* <DEDUP_REMOVED lines=13> */
.L_x_351:
[----:B------:R-:W-:Y:S05]  /*12610*/  BSYNC B1 ;  /* 0x0000000000017941 */ /* 0x000fea0003800000 */
.L_x_350:
        /* <DEDUP_REMOVED lines=13> */
.L_x_353:
[----:B------:R-:W-:Y:S05]  /*126f0*/  BSYNC B1 ;  /* 0x0000000000017941 */ /* 0x000fea0003800000 */
.L_x_352:
        /* <DEDUP_REMOVED lines=14> */
.L_x_355:
[----:B------:R-:W-:Y:S05]  /*127e0*/  BSYNC B1 ;  /* 0x0000000000017941 */ /* 0x000fea0003800000 */
.L_x_354:
        /* <DEDUP_REMOVED lines=14> */
.L_x_357:
[----:B------:R-:W-:Y:S05]  /*128d0*/  BSYNC B1 ;  /* 0x0000000000017941 */ /* 0x000fea0003800000 */
.L_x_356:
        /* <DEDUP_REMOVED lines=13> */
.L_x_359:
[----:B------:R-:W-:Y:S05]  /*129b0*/  BSYNC B1 ;  /* 0x0000000000017941 */ /* 0x000fea0003800000 */
.L_x_358:
        /* <DEDUP_REMOVED lines=13> */
.L_x_361:
[----:B------:R-:W-:Y:S05]  /*12a90*/  BSYNC B1 ;  /* 0x0000000000017941 */ /* 0x000fea0003800000 */
.L_x_360:
        /* <DEDUP_REMOVED lines=14> */
.L_x_363:
[----:B------:R-:W-:Y:S05]  /*12b80*/  BSYNC B1 ;  /* 0x0000000000017941 */ /* 0x000fea0003800000 */
.L_x_362:
        /* <DEDUP_REMOVED lines=14> */
.L_x_365:
[----:B------:R-:W-:Y:S05]  /*12c70*/  BSYNC B1 ;  /* 0x0000000000017941 */ /* 0x000fea0003800000 */
.L_x_364:
        /* <DEDUP_REMOVED lines=13> */
.L_x_367:
[----:B------:R-:W-:Y:S05]  /*12d50*/  BSYNC B1 ;  /* 0x0000000000017941 */ /* 0x000fea0003800000 */
.L_x_366:
        /* <DEDUP_REMOVED lines=13> */
.L_x_369:
[----:B------:R-:W-:Y:S05]  /*12e30*/  BSYNC B1 ;  /* 0x0000000000017941 */ /* 0x000fea0003800000 */
.L_x_368:
        /* <DEDUP_REMOVED lines=14> */
.L_x_371:
[----:B------:R-:W-:Y:S05]  /*12f20*/  BSYNC B1 ;  /* 0x0000000000017941 */ /* 0x000fea0003800000 */
.L_x_370:
        /* <DEDUP_REMOVED lines=14> */
.L_x_373:
[----:B------:R-:W-:Y:S05]  /*13010*/  BSYNC B1 ;  /* 0x0000000000017941 */ /* 0x000fea0003800000 */
.L_x_372:
        /* <DEDUP_REMOVED lines=13> */
.L_x_375:
[----:B------:R-:W-:Y:S05]  /*130f0*/  BSYNC B1 ;  /* 0x0000000000017941 */ /* 0x000fea0003800000 */
.L_x_374:
        /* <DEDUP_REMOVED lines=13> */
.L_x_377:
[----:B------:R-:W-:Y:S05]  /*131d0*/  BSYNC B1 ;  /* 0x0000000000017941 */ /* 0x000fea0003800000 */
.L_x_376:
        /* <DEDUP_REMOVED lines=14> */
.L_x_379:
[----:B------:R-:W-:Y:S05]  /*132c0*/  BSYNC B1 ;  /* 0x0000000000017941 */ /* 0x000fea0003800000 */
.L_x_378:
        /* <DEDUP_REMOVED lines=14> */
.L_x_381:
[----:B------:R-:W-:Y:S05]  /*133b0*/  BSYNC B1 ;  /* 0x0000000000017941 */ /* 0x000fea0003800000 */
.L_x_380:
        /* <DEDUP_REMOVED lines=13> */
.L_x_383:
[----:B------:R-:W-:Y:S05]  /*13490*/  BSYNC B1 ;  /* 0x0000000000017941 */ /* 0x000fea0003800000 */
.L_x_382:
        /* <DEDUP_REMOVED lines=13> */
.L_x_385:
[----:B------:R-:W-:Y:S05]  /*13570*/  BSYNC B1 ;  /* 0x0000000000017941 */ /* 0x000fea0003800000 */
.L_x_384:
        /* <DEDUP_REMOVED lines=14> */
.L_x_387:
[----:B------:R-:W-:Y:S05]  /*13660*/  BSYNC B1 ;  /* 0x0000000000017941 */ /* 0x000fea0003800000 */
.L_x_386:
        /* <DEDUP_REMOVED lines=14> */
.L_x_389:
[----:B------:R-:W-:Y:S05]  /*13750*/  BSYNC B1 ;  /* 0x0000000000017941 */ /* 0x000fea0003800000 */
.L_x_388:
        /* <DEDUP_REMOVED lines=13> */
.L_x_391:
[----:B------:R-:W-:Y:S05]  /*13830*/  BSYNC B1 ;  /* 0x0000000000017941 */ /* 0x000fea0003800000 */
.L_x_390:
        /* <DEDUP_REMOVED lines=13> */
.L_x_393:
[----:B------:R-:W-:Y:S05]  /*13910*/  BSYNC B1 ;  /* 0x0000000000017941 */ /* 0x000fea0003800000 */
.L_x_392:
        /* <DEDUP_REMOVED lines=14> */
.L_x_395:
[----:B------:R-:W-:Y:S05]  /*13a00*/  BSYNC B1 ;  /* 0x0000000000017941 */ /* 0x000fea0003800000 */
.L_x_394:
        /* <DEDUP_REMOVED lines=14> */
.L_x_397:
[----:B------:R-:W-:Y:S05]  /*13af0*/  BSYNC B1 ;  /* 0x0000000000017941 */ /* 0x000fea0003800000 */
.L_x_396:
        /* <DEDUP_REMOVED lines=13> */
.L_x_399:
[----:B------:R-:W-:Y:S05]  /*13bd0*/  BSYNC B1 ;  /* 0x0000000000017941 */ /* 0x000fea0003800000 */
.L_x_398:
        /* <DEDUP_REMOVED lines=13> */
.L_x_401:
[----:B------:R-:W-:Y:S05]  /*13cb0*/  BSYNC B1 ;  /* 0x0000000000017941 */ /* 0x000fea0003800000 */
.L_x_400:
        /* <DEDUP_REMOVED lines=14> */
.L_x_403:
[----:B------:R-:W-:Y:S05]  /*13da0*/  BSYNC B1 ;  /* 0x0000000000017941 */ /* 0x000fea0003800000 */
.L_x_402:
        /* <DEDUP_REMOVED lines=14> */
.L_x_405:
[----:B------:R-:W-:Y:S05]  /*13e90*/  BSYNC B1 ;  /* 0x0000000000017941 */ /* 0x000fea0003800000 */
.L_x_404:
        /* <DEDUP_REMOVED lines=13> */
.L_x_407:
[----:B------:R-:W-:Y:S05]  /*13f70*/  BSYNC B1 ;  /* 0x0000000000017941 */ /* 0x000fea0003800000 */
.L_x_406:
        /* <DEDUP_REMOVED lines=13> */
.L_x_409:
[----:B------:R-:W-:Y:S05]  /*14050*/  BSYNC B1 ;  /* 0x0000000000017941 */ /* 0x000fea0003800000 */
.L_x_408:
        /* <DEDUP_REMOVED lines=14> */
.L_x_411:
[----:B------:R-:W-:Y:S05]  /*14140*/  BSYNC B1 ;  /* 0x0000000000017941 */ /* 0x000fea0003800000 */
.L_x_410:
        /* <DEDUP_REMOVED lines=14> */
.L_x_413:
[----:B------:R-:W-:Y:S05]  /*14230*/  BSYNC B1 ;  /* 0x0000000000017941 */ /* 0x000fea0003800000 */
.L_x_412:
        /* <DEDUP_REMOVED lines=13> */
.L_x_415:
[----:B------:R-:W-:Y:S05]  /*14310*/  BSYNC B1 ;  /* 0x0000000000017941 */ /* 0x000fea0003800000 */
.L_x_414:
        /* <DEDUP_REMOVED lines=13> */
.L_x_417:
[----:B------:R-:W-:Y:S05]  /*143f0*/  BSYNC B1 ;  /* 0x0000000000017941 */ /* 0x000fea0003800000 */
.L_x_416:
[----:B------:R-:W-:Y:S05]  /*14400*/  @P1 BRA `(.L_x_418) ;  /* 0x00000040001c1947 */ /* 0x000fea0003800000 */
[----:B------:R-:W2:Y:S01]  /*14410*/  LDL.LU R2, [R1+0x274] ;  /* 0x0002740001027983 */ /* 0x000ea20000300800 */
[----:B-----5:R-:W-:-:S04]  /*14420*/  LOP3.LUT R0, R0, 0xff, RZ, 0xc0, !PT ;  /* 0x000000ff00007812 */ /* 0x020fc800078ec0ff */
[----:B------:R-:W-:-:S05]  /*14430*/  F2FP.F16.E4M3.UNPACK_B R0, R0 ;  /* 0x00000000ff00723e */ /* 0x000fca00020006ff */
[----:B------:R-:W-:-:S05]  /*14440*/  HADD2.F32 R0, -RZ, R0.H0_H0 ;  /* 0x20000000ff007230 */ /* 0x000fca0000004100 */
[----:B------:R-:W-:-:S04]  /*14450*/  FMUL R0, R0, UR23 ;  /* 0x0000001700007c20 */ /* 0x000fc80008400000 */
[----:B--2---:R-:W-:-:S05]  /*14460*/  FFMA R0, R2, UR22, R0 ;  /* 0x0000001602007c23 */ /* 0x004fca0008000000 */
[----:B0-----:R-:W-:-:S05]  /*14470*/  F2FP.SATFINITE.E4M3.F32.PACK_AB_MERGE_C R3, RZ, R0, RZ ;  /* 0x00000000ff03723e */ /* 0x001fca00048070ff */
[----:B------:R0:W-:Y:S01]  /*14480*/  STG.E.U8 desc[UR20][R26.64+0x179], R3 ;  /* 0x000179031a007986 */ /* 0x0001e2000c101114 */
[----:B------:R-:W-:Y:S05]  /*14490*/  BRA `(.L_x_418) ;  /* 0x0000003c00f87947 */ /* 0x000fea0003800000 */
.L_x_33:
[----:B-----5:R-:W-:Y:S01]  /*144a0*/  FMUL R226, R226, UR22 ;  /* 0x00000016e2e27c20 */ /* 0x020fe20008400000 */
[----:B------:R-:W2:Y:S01]  /*144b0*/  LDL.LU R227, [R1+0x8] ;  /* 0x0000080001e37983 */ /* 0x000ea20000300800 */
[C---:B------:R-:W-:Y:S01]  /*144c0*/  ISETP.GE.AND P0, PT, R36.reuse, 0x2, PT ;  /* 0x000000022400780c */ /* 0x040fe20003f06270 */
[----:B------:R-:W-:Y:S01]  /*144d0*/  FMUL R225, R225, UR22 ;  /* 0x00000016e1e17c20 */ /* 0x000fe20008400000 */
[----:B------:R-:W-:Y:S02]  /*144e0*/  ISETP.GE.AND P1, PT, R36, 0x1, PT ;  /* 0x000000012400780c */ /* 0x000fe40003f26270 */
[----:B------:R-:W-:Y:S02]  /*144f0*/  F2FP.SATFINITE.E4M3.F32.PACK_AB_MERGE_C R29, RZ, R226, RZ ;  /* 0x000000e2ff1d723e */ /* 0x000fe400048070ff */
[----:B------:R-:W3:Y:S01]  /*14500*/  LDL.LU R226, [R1] ;  /* 0x0000000001e27983 */ /* 0x000ee20000300800 */
[C---:B------:R-:W-:Y:S02]  /*14510*/  ISETP.LT.OR P4, PT, R35.reuse, 0x1, !P0 ;  /* 0x000000012300780c */ /* 0x040fe40004781670 */
[----:B------:R-:W-:-:S02]  /*14520*/  ISETP.LT.OR P2, PT, R35, 0x1, !P1 ;  /* 0x000000012300780c */ /* 0x000fc40004f41670 */
[----:B------:R-:W-:Y:S02]  /*14530*/  F2FP.SATFINITE.E4M3.F32.PACK_AB_MERGE_C R225, RZ, R225, RZ ;  /* 0x000000e1ffe1723e */ /* 0x000fe400048070ff */
[----:B------:R-:W-:Y:S01]  /*14540*/  ISETP.LT.OR P0, PT, R35, 0x9, !P0 ;  /* 0x000000092300780c */ /* 0x000fe20004701670 */
[----:B------:R-:W-:Y:S01]  /*14550*/  FMUL R223, R223, UR22 ;  /* 0x00000016dfdf7c20 */ /* 0x000fe20008400000 */
[----:B------:R-:W-:-:S05]  /*14560*/  ISETP.LT.OR P1, PT, R35, 0x9, !P1 ;  /* 0x000000092300780c */ /* 0x000fca0004f21670 */
[----:B------:R-:W-:Y:S01]  /*14570*/  @!P4 STG.E.U8 desc[UR20][R24.64+0x1], R225 ;  /* 0x000001e11800c986 */ /* 0x000fe2000c101114 */
[----:B------:R-:W-:-:S03]  /*14580*/  ISETP.GE.AND P4, PT, R36, 0x9, PT ;  /* 0x000000092400780c */ /* 0x000fc60003f86270 */
[----:B------:R0:W-:Y:S01]  /*14590*/  @!P2 STG.E.U8 desc[UR20][R24.64], R29 ;  /* 0x0000001d1800a986 */ /* 0x0001e2000c101114 */
[----:B------:R-:W-:Y:S01]  /*145a0*/  ISETP.GE.AND P2, PT, R36, 0xa, PT ;  /* 0x0000000a2400780c */ /* 0x000fe20003f46270 */
[----:B------:R-:W-:Y:S01]  /*145b0*/  FMUL R224, R224, UR22 ;  /* 0x00000016e0e07c20 */ /* 0x000fe20008400000 */
[C---:B------:R-:W-:Y:S01]  /*145c0*/  ISETP.LT.OR P5, PT, R35.reuse, 0x1, !P4 ;  /* 0x000000012300780c */ /* 0x040fe200067a1670 */
[----:B------:R-:W-:Y:S01]  /*145d0*/  FMUL R222, R222, UR22 ;  /* 0x00000016dede7c20 */ /* 0x000fe20008400000 */
[----:B------:R-:W-:Y:S01]  /*145e0*/  ISETP.LT.OR P6, PT, R35, 0x1, !P2 ;  /* 0x000000012300780c */ /* 0x000fe200057c1670 */
[----:B------:R-:W-:Y:S01]  /*145f0*/  FMUL R221, R221, UR22 ;  /* 0x00000016dddd7c20 */ /* 0x000fe20008400000 */
[----:B------:R-:W-:Y:S01]  /*14600*/  F2FP.SATFINITE.E4M3.F32.PACK_AB_MERGE_C R223, RZ, R223, RZ ;  /* 0x000000dfffdf723e */ /* 0x000fe200048070ff */
[----:B------:R-:W-:Y:S01]  /*14610*/  FMUL R220, R220, UR22 ;  /* 0x00000016dcdc7c20 */ /* 0x000fe20008400000 */
[----:B------:R-:W-:Y:S01]  /*14620*/  F2FP.SATFINITE.E4M3.F32.PACK_AB_MERGE_C R31, RZ, R222, RZ ;  /* 0x000000deff1f723e */ /* 0x000fe200048070ff */
[----:B------:R-:W-:Y:S01]  /*14630*/  FMUL R219, R219, UR22 ;  /* 0x00000016dbdb7c20 */ /* 0x000fe20008400000 */
[----:B------:R-:W-:Y:S01]  /*14640*/  FMUL R218, R218, UR22 ;  /* 0x00000016dada7c20 */ /* 0x000fe20008400000 */
[----:B0-----:R-:W-:Y:S01]  /*14650*/  F2FP.SATFINITE.E4M3.F32.PACK_AB_MERGE_C R29, RZ, R224, RZ ;  /* 0x000000e0ff1d723e */ /* 0x001fe200048070ff */
[----:B------:R-:W-:Y:S01]  /*14660*/  @!P0 STG.E.U8 desc[UR20][R26.64+0x1], R223 ;  /* 0x000001df1a008986 */ /* 0x000fe2000c101114 */
[----:B------:R-:W-:-:S02]  /*14670*/  F2FP.SATFINITE.E4M3.F32.PACK_AB_MERGE_C R221, RZ, R221, RZ ;  /* 0x000000ddffdd723e */ /* 0x000fc400048070ff */
[C---:B------:R-:W-:Y:S01]  /*14680*/  ISETP.GE.AND P0, PT, R36.reuse, 0x11, PT ;  /* 0x000000112400780c */ /* 0x040fe20003f06270 */
[----:B------:R0:W-:Y:S01]  /*14690*/  @!P1 STG.E.U8 desc[UR20][R26.64], R29 ;  /* 0x0000001d1a009986 */ /* 0x0001e2000c101114 */
[C---:B------:R-:W-:Y:S02]  /*146a0*/  ISETP.LT.OR P4, PT, R35.reuse, 0x9, !P4 ;  /* 0x000000092300780c */ /* 0x040fe40006781670 */
[----:B------:R-:W-:Y:S01]  /*146b0*/  ISETP.GE.AND P1, PT, R36, 0x12, PT ;  /* 0x000000122400780c */ /* 0x000fe20003f26270 */
[----:B------:R1:W-:Y:S01]  /*146c0*/  @!P5 STG.E.U8 desc[UR20][R24.64+0x8], R31 ;  /* 0x0000081f1800d986 */ /* 0x0003e2000c101114 */
[C---:B------:R-:W-:Y:S02]  /*146d0*/  ISETP.LT.OR P2, PT, R35.reuse, 0x9, !P2 ;  /* 0x000000092300780c */ /* 0x040fe40005741670 */
[C---:B------:R-:W-:Y:S01]  /*146e0*/  ISETP.LT.OR P5, PT, R35.reuse, 0x1, !P0 ;  /* 0x000000012300780c */ /* 0x040fe200047a1670 */
[----:B------:R-:W-:Y:S01]  /*146f0*/  @!P6 STG.E.U8 desc[UR20][R24.64+0x9], R221 ;  /* 0x000009dd1800e986 */ /* 0x000fe2000c101114 */
[----:B------:R-:W-:Y:S01]  /*14700*/  ISETP.LT.OR P6, PT, R35, 0x1, !P1 ;  /* 0x000000012300780c */ /* 0x000fe20004fc1670 */
[----:B------:R-:W-:Y:S01]  /*14710*/  FMUL R217, R217, UR22 ;  /* 0x00000016d9d97c20 */ /* 0x000fe20008400000 */
[----:B0-----:R-:W-:Y:S01]  /*14720*/  F2FP.SATFINITE.E4M3.F32.PACK_AB_MERGE_C R29, RZ, R220, RZ ;  /* 0x000000dcff1d723e */ /* 0x001fe200048070ff */
[----:B------:R-:W-:Y:S01]  /*14730*/  FMUL R216, R216, UR22 ;  /* 0x00000016d8d87c20 */ /* 0x000fe20008400000 */
[----:B------:R-:W-:Y:S01]  /*14740*/  F2FP.SATFINITE.E4M3.F32.PACK_AB_MERGE_C R219, RZ, R219, RZ ;  /* 0x000000dbffdb723e */ /* 0x000fe200048070ff */
[----:B------:R-:W-:Y:S01]  /*14750*/  FMUL R23, R23, UR22 ;  /* 0x0000001617177c20 */ /* 0x000fe20008400000 */
[----:B-1----:R-:W-:Y:S01]  /*14760*/  F2FP.SATFINITE.E4M3.F32.PACK_AB_MERGE_C R31, RZ, R218, RZ ;  /* 0x000000daff1f723e */ /* 0x002fe200048070ff */
[----:B------:R0:W-:Y:S01]  /*14770*/  @!P4 STG.E.U8 desc[UR20][R26.64+0x8], R29 ;  /* 0x0000081d1a00c986 */ /* 0x0001e2000c101114 */
[----:B------:R-:W-:-:S02]  /*14780*/  F2FP.SATFINITE.E4M3.F32.PACK_AB_MERGE_C R217, RZ, R217, RZ ;  /* 0x000000d9ffd9723e */ /* 0x000fc400048070ff */
[C---:B------:R-:W-:Y:S01]  /*14790*/  ISETP.GE.AND P4, PT, R36.reuse, 0x19, PT ;  /* 0x000000192400780c */ /* 0x040fe20003f86270 */
[----:B------:R-:W-:Y:S01]  /*147a0*/  @!P2 STG.E.U8 desc[UR20][R26.64+0x9], R219 ;  /* 0x000009db1a00a986 */ /* 0x000fe2000c101114 */
        /* <DEDUP_REMOVED lines=12> */
[----:B------:R-:W-:Y:S01]  /*14870*/  FMUL R19, R19, UR22 ;  /* 0x0000001613137c20 */ /* 0x000fe20008400000 */
[----:B-1----:R-:W-:Y:S01]  /*14880*/  F2FP.SATFINITE.E4M3.F32.PACK_AB_MERGE_C R31, RZ, R22, RZ ;  /* 0x00000016ff1f723e */ /* 0x002fe200048070ff */
[----:B------:R-:W-:Y:S01]  /*14890*/  @!P0 STG.E.U8 desc[UR20][R26.64+0x10], R29 ;  /* 0x0000101d1a008986 */ /* 0x000fe2000c101114 */
[----:B------:R-:W-:-:S02]  /*148a0*/  F2FP.SATFINITE.E4M3.F32.PACK_AB_MERGE_C R21, RZ, R21, RZ ;  /* 0x00000015ff15723e */ /* 0x000fc400048070ff */
[C---:B------:R-:W-:Y:S01]  /*148b0*/  ISETP.GE.AND P0, PT, R36.reuse, 0x21, PT ;  /* 0x000000212400780c */ /* 0x040fe20003f06270 */
[----:B------:R0:W-:Y:S01]  /*148c0*/  @!P1 STG.E.U8 desc[UR20][R26.64+0x11], R23 ;  /* 0x000011171a009986 */ /* 0x0001e2000c101114 */
[C---:B------:R-:W-:Y:S02]  /*148d0*/  ISETP.LT.OR P4, PT, R35.reuse, 0x9, !P4 ;  /* 0x000000092300780c */ /* 0x040fe40006781670 */
[----:B------:R-:W-:Y:S01]  /*148e0*/  ISETP.GE.AND P1, PT, R36, 0x22, PT ;  /* 0x000000222400780c */ /* 0x000fe20003f26270 */
[----:B------:R-:W-:Y:S01]  /*148f0*/  @!P5 STG.E.U8 desc[UR20][R24.64+0x18], R31 ;  /* 0x0000181f1800d986 */ /* 0x000fe2000c101114 */
[C---:B------:R-:W-:Y:S02]  /*14900*/  ISETP.LT.OR P2, PT, R35.reuse, 0x9, !P2 ;  /* 0x000000092300780c */ /* 0x040fe40005741670 */
[C---:B------:R-:W-:Y:S01]  /*14910*/  ISETP.LT.OR P5, PT, R35.reuse, 0x1, !P0 ;  /* 0x000000012300780c */ /* 0x040fe200047a1670 */
[----:B------:R1:W-:Y:S01]  /*14920*/  @!P6 STG.E.U8 desc[UR20][R24.64+0x19], R21 ;  /* 0x000019151800e986 */ /* 0x0003e2000c101114 */
[----:B------:R-:W-:Y:S01]  /*14930*/  ISETP.LT.OR P6, PT, R35, 0x1, !P1 ;  /* 0x000000012300780c */ /* 0x000fe20004fc1670 */
[----:B------:R-:W-:Y:S01]  /*14940*/  FMUL R18, R18, UR22 ;  /* 0x0000001612127c20 */ /* 0x000fe20008400000 */
[----:B------:R-:W-:Y:S01]  /*14950*/  FMUL R17, R17, UR22 ;  /* 0x0000001611117c20 */ /* 0x000fe20008400000 */
[----:B0-----:R-:W-:Y:S01]  /*14960*/  F2FP.SATFINITE.E4M3.F32.PACK_AB_MERGE_C R23, RZ, R20, RZ ;  /* 0x00000014ff17723e */ /* 0x001fe200048070ff */
[----:B------:R-:W-:Y:S01]  /*14970*/  FMUL R16, R16, UR22 ;  /* 0x0000001610107c20 */ /* 0x000fe20008400000 */
[----:B------:R-:W-:Y:S01]  /*14980*/  F2FP.SATFINITE.E4M3.F32.PACK_AB_MERGE_C R19, RZ, R19, RZ ;  /* 0x00000013ff13723e */ /* 0x000fe200048070ff */
[----:B------:R-:W-:Y:S01]  /*14990*/  FMUL R15, R15, UR22 ;  /* 0x000000160f0f7c20 */ /* 0x000fe20008400000 */
[----:B------:R-:W-:Y:S01]  /*149a0*/  F2FP.SATFINITE.E4M3.F32.PACK_AB_MERGE_C R17, RZ, R17, RZ ;  /* 0x00000011ff11723e */ /* 0x000fe200048070ff */
[----:B------:R-:W-:Y:S01]  /*149b0*/  @!P4 STG.E.U8 desc[UR20][R26.64+0x18], R23 ;  /* 0x000018171a00c986 */ /* 0x000fe2000c101114 */
[----:B------:R-:W-:-:S02]  /*149c0*/  ISETP.GE.AND P4, PT, R36, 0x29, PT ;  /* 0x000000292400780c */ /* 0x000fc40003f86270 */
[----:B-1----:R-:W-:Y:S01]  /*149d0*/  F2FP.SATFINITE.E4M3.F32.PACK_AB_MERGE_C R21, RZ, R18, RZ ;  /* 0x00000012ff15723e */ /* 0x002fe200048070ff */
        /* <DEDUP_REMOVED lines=37> */
[----:B------:R-:W-:Y:S02]  /*14c30*/  ISETP.GE.AND P2, PT, R36, 0x3a, PT ;  /* 0x0000003a2400780c */ /* 0x000fe40003f46270 */
[C---:B------:R-:W-:Y:S01]  /*14c40*/  ISETP.LT.OR P0, PT, R35.reuse, 0x9, !P0 ;  /* 0x000000092300780c */ /* 0x040fe20004701670 */
[----:B------:R-:W-:Y:S01]  /*14c50*/  @!P5 STG.E.U8 desc[UR20][R24.64+0x30], R13 ;  /* 0x0000300d1800d986 */ /* 0x000fe2000c101114 */
[C---:B------:R-:W-:Y:S02]  /*14c60*/  ISETP.LT.OR P1, PT, R35.reuse, 0x9, !P1 ;  /* 0x000000092300780c */ /* 0x040fe40004f21670 */
[C---:B------:R-:W-:Y:S01]  /*14c70*/  ISETP.LT.OR P5, PT, R35.reuse, 0x1, !P4 ;  /* 0x000000012300780c */ /* 0x040fe200067a1670 */
[----:B------:R1:W-:Y:S01]  /*14c80*/  @!P6 STG.E.U8 desc[UR20][R24.64+0x31], R9 ;  /* 0x000031091800e986 */ /* 0x0003e2000c101114 */
[C---:B------:R-:W-:Y:S01]  /*14c90*/  ISETP.LT.OR P6, PT, R35.reuse, 0x1, !P2 ;  /* 0x000000012300780c */ /* 0x040fe200057c1670 */
[----:B------:R-:W-:Y:S01]  /*14ca0*/  FMUL R6, R6, UR22 ;  /* 0x0000001606067c20 */ /* 0x000fe20008400000 */
[----:B------:R-:W-:Y:S01]  /*14cb0*/  ISETP.LT.OR P2, PT, R35, 0x9, !P2 ;  /* 0x000000092300780c */ /* 0x000fe20005741670 */
[----:B------:R-:W-:Y:S01]  /*14cc0*/  FMUL R5, R5, UR22 ;  /* 0x0000001605057c20 */ /* 0x000fe20008400000 */
[----:B------:R-:W-:Y:S01]  /*14cd0*/  FMUL R3, R3, UR22 ;  /* 0x0000001603037c20 */ /* 0x000fe20008400000 */
[----:B0-----:R-:W-:Y:S01]  /*14ce0*/  F2FP.SATFINITE.E4M3.F32.PACK_AB_MERGE_C R11, RZ, R8, RZ ;  /* 0x00000008ff0b723e */ /* 0x001fe200048070ff */
[----:B------:R-:W4:Y:S01]  /*14cf0*/  LDL.LU R225, [R1+0x10] ;  /* 0x0000100001e17983 */ /* 0x000f220000300800 */
[----:B------:R-:W-:Y:S01]  /*14d00*/  F2FP.SATFINITE.E4M3.F32.PACK_AB_MERGE_C R7, RZ, R7, RZ ;  /* 0x00000007ff07723e */ /* 0x000fe200048070ff */
[----:B------:R-:W-:Y:S01]  /*14d10*/  FMUL R0, R0, UR22 ;  /* 0x0000001600007c20 */ /* 0x000fe20008400000 */
[----:B------:R-:W-:Y:S01]  /*14d20*/  F2FP.SATFINITE.E4M3.F32.PACK_AB_MERGE_C R5, RZ, R5, RZ ;  /* 0x00000005ff05723e */ /* 0x000fe200048070ff */
[----:B------:R-:W4:Y:S01]  /*14d30*/  LDL.LU R223, [R1+0xc] ;  /* 0x00000c0001df7983 */ /* 0x000f220000300800 */
[----:B-1----:R-:W-:-:S02]  /*14d40*/  F2FP.SATFINITE.E4M3.F32.PACK_AB_MERGE_C R9, RZ, R6, RZ ;  /* 0x00000006ff09723e */ /* 0x002fc400048070ff */
[----:B------:R-:W-:Y:S01]  /*14d50*/  F2FP.SATFINITE.E4M3.F32.PACK_AB_MERGE_C R3, RZ, R3, RZ ;  /* 0x00000003ff03723e */ /* 0x000fe200048070ff */
[----:B------:R-:W4:Y:S04]  /*14d60*/  LDL.LU R221, [R1+0x4] ;  /* 0x0000040001dd7983 */ /* 0x000f280000300800 */
[----:B------:R-:W-:Y:S04]  /*14d70*/  @!P0 STG.E.U8 desc[UR20][R26.64+0x30], R11 ;  /* 0x0000300b1a008986 */ /* 0x000fe8000c101114 */
[----:B------:R-:W-:Y:S04]  /*14d80*/  @!P1 STG.E.U8 desc[UR20][R26.64+0x31], R7 ;  /* 0x000031071a009986 */ /* 0x000fe8000c101114 */
[----:B------:R0:W-:Y:S04]  /*14d90*/  @!P5 STG.E.U8 desc[UR20][R24.64+0x38], R9 ;  /* 0x000038091800d986 */ /* 0x0001e8000c101114 */
[----:B------:R-:W-:Y:S04]  /*14da0*/  @!P6 STG.E.U8 desc[UR20][R24.64+0x39], R5 ;  /* 0x000039051800e986 */ /* 0x000fe8000c101114 */
[----:B------:R-:W4:Y:S01]  /*14db0*/  LDL.LU R222, [R1+0x14] ;  /* 0x0000140001de7983 */ /* 0x000f220000300800 */
[----:B0-----:R-:W-:-:S03]  /*14dc0*/  F2FP.SATFINITE.E4M3.F32.PACK_AB_MERGE_C R9, RZ, R0, RZ ;  /* 0x00000000ff09723e */ /* 0x001fc600048070ff */
[----:B------:R2:W-:Y:S02]  /*14dd0*/  @!P2 STG.E.U8 desc[UR20][R26.64+0x39], R3 ;  /* 0x000039031a00a986 */ /* 0x0005e4000c101114 */
[----:B--2---:R-:W-:Y:S01]  /*14de0*/  FMUL R3, R227, UR22 ;  /* 0x00000016e3037c20 */ /* 0x004fe20008400000 */
[----:B---3--:R-:W-:Y:S02]  /*14df0*/  FMUL R0, R226, UR22 ;  /* 0x00000016e2007c20 */ /* 0x008fe40008400000 */
[----:B------:R-:W2:Y:S04]  /*14e00*/  LDL.LU R226, [R1+0x18] ;  /* 0x0000180001e27983 */ /* 0x000ea80000300800 */
[----:B------:R-:W3:Y:S04]  /*14e10*/  LDL.LU R224, [R1+0x1c] ;  /* 0x00001c0001e07983 */ /* 0x000ee80000300800 */
[----:B------:R-:W3:Y:S01]  /*14e20*/  LDL.LU R227, [R1+0x20] ;  /* 0x0000200001e37983 */ /* 0x000ee20000300800 */
[----:B------:R-:W-:-:S02]  /*14e30*/  ISETP.GE.AND P0, PT, R36, 0x41, PT ;  /* 0x000000412400780c */ /* 0x000fc40003f06270 */
[C---:B------:R-:W-:Y:S02]  /*14e40*/  ISETP.LT.OR P4, PT, R35.reuse, 0x9, !P4 ;  /* 0x000000092300780c */ /* 0x040fe40006781670 */
[C---:B------:R-:W-:Y:S01]  /*14e50*/  ISETP.LT.OR P5, PT, R35.reuse, 0x1, !P0 ;  /* 0x000000012300780c */ /* 0x040fe200047a1670 */
[----:B------:R-:W-:Y:S01]  /*14e60*/  FMUL R4, R4, UR22 ;  /* 0x0000001604047c20 */ /* 0x000fe20008400000 */
[----:B------:R-:W-:Y:S01]  /*14e70*/  ISETP.GE.AND P1, PT, R36, 0x42, PT ;  /* 0x000000422400780c */ /* 0x000fe20003f26270 */
[----:B------:R-:W-:Y:S01]  /*14e80*/  FMUL R2, R2, UR22 ;  /* 0x0000001602027c20 */ /* 0x000fe20008400000 */
[C---:B------:R-:W-:Y:S02]  /*14e90*/  ISETP.LT.OR P0, PT, R35.reuse, 0x9, !P0 ;  /* 0x000000092300780c */ /* 0x040fe40004701670 */
[----:B------:R-:W-:Y:S02]  /*14ea0*/  ISETP.LT.OR P6, PT, R35, 0x1, !P1 ;  /* 0x000000012300780c */ /* 0x000fe40004fc1670 */
[----:B------:R-:W-:-:S02]  /*14eb0*/  F2FP.SATFINITE.E4M3.F32.PACK_AB_MERGE_C R7, RZ, R4, RZ ;  /* 0x00000004ff07723e */ /* 0x000fc400048070ff */
[----:B------:R-:W-:-:S03]  /*14ec0*/  F2FP.SATFINITE.E4M3.F32.PACK_AB_MERGE_C R5, RZ, R2, RZ ;  /* 0x00000002ff05723e */ /* 0x000fc600048070ff */
[----:B------:R-:W-:Y:S04]  /*14ed0*/  @!P4 STG.E.U8 desc[UR20][R26.64+0x38], R7 ;  /* 0x000038071a00c986 */ /* 0x000fe8000c101114 */
[----:B------:R0:W-:Y:S04]  /*14ee0*/  @!P5 STG.E.U8 desc[UR20][R24.64+0x40], R5 ;  /* 0x000040051800d986 */ /* 0x0001e8000c101114 */
[----:B------:R1:W-:Y:S01]  /*14ef0*/  @!P6 STG.E.U8 desc[UR20][R24.64+0x41], R9 ;  /* 0x000041091800e986 */ /* 0x0003e2000c101114 */
[----:B0-----:R-:W-:Y:S02]  /*14f00*/  F2FP.SATFINITE.E4M3.F32.PACK_AB_MERGE_C R5, RZ, R0, RZ ;  /* 0x00000000ff05723e */ /* 0x001fe400048070ff */
[----:B-1----:R-:W-:-:S03]  /*14f10*/  F2FP.SATFINITE.E4M3.F32.PACK_AB_MERGE_C R9, RZ, R3, RZ ;  /* 0x00000003ff09723e */ /* 0x002fc600048070ff */
[----:B------:R0:W-:Y:S01]  /*14f20*/  @!P0 STG.E.U8 desc[UR20][R26.64+0x40], R5 ;  /* 0x000040051a008986 */ /* 0x0001e2000c101114 */
[----:B----4-:R-:W-:Y:S01]  /*14f30*/  FMUL R0, R225, UR22 ;  /* 0x00000016e1007c20 */ /* 0x010fe20008400000 */
[----:B------:R-:W-:Y:S02]  /*14f40*/  FMUL R2, R221, UR22 ;  /* 0x00000016dd027c20 */ /* 0x000fe40008400000 */
[----:B------:R-:W4:Y:S01]  /*14f50*/  LDL.LU R221, [R1+0x24] ;  /* 0x0000240001dd7983 */ /* 0x000f220000300800 */
[----:B------:R-:W-:-:S03]  /*14f60*/  FMUL R4, R223, UR22 ;  /* 0x00000016df047c20 */ /* 0x000fc60008400000 */
[----:B------:R-:W4:Y:S01]  /*14f70*/  LDL.LU R225, [R1+0x28] ;  /* 0x0000280001e17983 */ /* 0x000f220000300800 */
[----:B------:R-:W-:Y:S02]  /*14f80*/  F2FP.SATFINITE.E4M3.F32.PACK_AB_MERGE_C R7, RZ, R2, RZ ;  /* 0x00000002ff07723e */ /* 0x000fe400048070ff */
[----:B0-----:R-:W-:Y:S01]  /*14f90*/  F2FP.SATFINITE.E4M3.F32.PACK_AB_MERGE_C R5, RZ, R0, RZ ;  /* 0x00000000ff05723e */ /* 0x001fe200048070ff */
[----:B------:R-:W4:Y:S01]  /*14fa0*/  LDL.LU R223, [R1+0x2c] ;  /* 0x00002c0001df7983 */ /* 0x000f220000300800 */
[----:B------:R-:W-:Y:S01]  /*14fb0*/  FMUL R2, R222, UR22 ;  /* 0x00000016de027c20 */ /* 0x000fe20008400000 */
[----:B--2---:R-:W-:Y:S02]  /*14fc0*/  FMUL R3, R226, UR22 ;  /* 0x00000016e2037c20 */ /* 0x004fe40008400000 */
[----:B------:R-:W2:Y:S04]  /*14fd0*/  LDL.LU R226, [R1+0x30] ;  /* 0x0000300001e27983 */ /* 0x000ea80000300800 */
[----:B------:R-:W2:Y:S01]  /*14fe0*/  LDL.LU R222, [R1+0x34] ;  /* 0x0000340001de7983 */ /* 0x000ea20000300800 */
[----:B---3--:R-:W-:-:S03]  /*14ff0*/  FMUL R0, R227, UR22 ;  /* 0x00000016e3007c20 */ /* 0x008fc60008400000 */
[----:B------:R-:W3:Y:S01]  /*15000*/  LDL.LU R227, [R1+0x38] ;  /* 0x0000380001e37983 */ /* 0x000ee20000300800 */
[C---:B------:R-:W-:Y:S02]  /*15010*/  ISETP.GE.AND P4, PT, R36.reuse, 0x49, PT ;  /* 0x000000492400780c */ /* 0x040fe40003f86270 */
[C---:B------:R-:W-:Y:S02]  /*15020*/  ISETP.LT.OR P1, PT, R35.reuse, 0x9, !P1 ;  /* 0x000000092300780c */ /* 0x040fe40004f21670 */
[C---:B------:R-:W-:Y:S02]  /*15030*/  ISETP.LT.OR P5, PT, R35.reuse, 0x1, !P4 ;  /* 0x000000012300780c */ /* 0x040fe400067a1670 */
[C---:B------:R-:W-:Y:S02]  /*15040*/  ISETP.GE.AND P2, PT, R36.reuse, 0x4a, PT ;  /* 0x0000004a2400780c */ /* 0x040fe40003f46270 */
[----:B------:R-:W-:Y:S02]  /*15050*/  ISETP.GE.AND P0, PT, R36, 0x51, PT ;  /* 0x000000512400780c */ /* 0x000fe40003f06270 */
[----:B------:R-:W-:-:S02]  /*15060*/  ISETP.LT.OR P6, PT, R35, 0x1, !P2 ;  /* 0x000000012300780c */ /* 0x000fc400057c1670 */
[C---:B------:R-:W-:Y:S02]  /*15070*/  ISETP.LT.OR P4, PT, R35.reuse, 0x9, !P4 ;  /* 0x000000092300780c */ /* 0x040fe40006781670 */
[C---:B------:R-:W-:Y:S01]  /*15080*/  ISETP.LT.OR P2, PT, R35.reuse, 0x9, !P2 ;  /* 0x000000092300780c */ /* 0x040fe20005741670 */
[----:B------:R0:W-:Y:S04]  /*15090*/  @!P1 STG.E.U8 desc[UR20][R26.64+0x41], R7 ;  /* 0x000041071a009986 */ /* 0x0001e8000c101114 */
[----:B------:R1:W-:Y:S01]  /*150a0*/  @!P5 STG.E.U8 desc[UR20][R24.64+0x48], R9 ;  /* 0x000048091800d986 */ /* 0x0003e2000c101114 */
[----:B------:R-:W-:Y:S02]  /*150b0*/  ISETP.LT.OR P5, PT, R35, 0x1, !P0 ;  /* 0x000000012300780c */ /* 0x000fe400047a1670 */
[----:B------:R-:W-:Y:S01]  /*150c0*/  F2FP.SATFINITE.E4M3.F32.PACK_AB_MERGE_C R11, RZ, R4, RZ ;  /* 0x00000004ff0b723e */ /* 0x000fe200048070ff */
[----:B------:R-:W-:-:S02]  /*150d0*/  FMUL R4, R224, UR22 ;  /* 0x00000016e0047c20 */ /* 0x000fc40008400000 */
[----:B------:R-:W3:Y:S01]  /*150e0*/  LDL.LU R224, [R1+0x3c] ;  /* 0x00003c0001e07983 */ /* 0x000ee20000300800 */
[----:B0-----:R-:W-:Y:S02]  /*150f0*/  F2FP.SATFINITE.E4M3.F32.PACK_AB_MERGE_C R7, RZ, R2, RZ ;  /* 0x00000002ff07723e */ /* 0x001fe400048070ff */
[----:B-1----:R-:W-:Y:S01]  /*15100*/  F2FP.SATFINITE.E4M3.F32.PACK_AB_MERGE_C R9, RZ, R3, RZ ;  /* 0x00000003ff09723e */ /* 0x002fe200048070ff */
[----:B------:R0:W-:Y:S04]  /*15110*/  @!P6 STG.E.U8 desc[UR20][R24.64+0x49], R11 ;  /* 0x0000490b1800e986 */ /* 0x0001e8000c101114 */
[----:B------:R1:W-:Y:S04]  /*15120*/  @!P4 STG.E.U8 desc[UR20][R26.64+0x48], R5 ;  /* 0x000048051a00c986 */ /* 0x0003e8000c101114 */
[----:B------:R-:W-:Y:S01]  /*15130*/  @!P2 STG.E.U8 desc[UR20][R26.64+0x49], R7 ;  /* 0x000049071a00a986 */ /* 0x000fe2000c101114 */
[----:B0-----:R-:W-:-:S03]  /*15140*/  F2FP.SATFINITE.E4M3.F32.PACK_AB_MERGE_C R11, RZ, R4, RZ ;  /* 0x00000004ff0b723e */ /* 0x001fc600048070ff */
[----:B------:R0:W-:Y:S01]  /*15150*/  @!P5 STG.E.U8 desc[UR20][R24.64+0x50], R9 ;  /* 0x000050091800d986 */ /* 0x0001e2000c101114 */
[----:B-1----:R-:W-:Y:S01]  /*15160*/  F2FP.SATFINITE.E4M3.F32.PACK_AB_MERGE_C R5, RZ, R0, RZ ;  /* 0x00000000ff05723e */ /* 0x002fe200048070ff */
[----:B----4-:R-:W-:Y:S01]  /*15170*/  FMUL R2, R221, UR22 ;  /* 0x00000016dd027c20 */ /* 0x010fe20008400000 */
[----:B------:R-:W-:Y:S02]  /*15180*/  FMUL R3, R225, UR22 ;  /* 0x00000016e1037c20 */ /* 0x000fe40008400000 */
[----:B------:R-:W4:Y:S01]  /*15190*/  LDL.LU R225, [R1+0x40] ;  /* 0x0000400001e17983 */ /* 0x000f220000300800 */
[----:B------:R-:W-:Y:S02]  /*151a0*/  FMUL R4, R223, UR22 ;  /* 0x00000016df047c20 */ /* 0x000fe40008400000 */
[----:B0-----:R-:W-:Y:S01]  /*151b0*/  F2FP.SATFINITE.E4M3.F32.PACK_AB_MERGE_C R9, RZ, R3, RZ ;  /* 0x00000003ff09723e */ /* 0x001fe200048070ff */
[----:B------:R-:W4:Y:S01]  /*151c0*/  LDL.LU R221, [R1+0x44] ;  /* 0x0000440001dd7983 */ /* 0x000f220000300800 */
[----:B--2---:R-:W-:-:S03]  /*151d0*/  FMUL R0, R226, UR22 ;  /* 0x00000016e2007c20 */ /* 0x004fc60008400000 */
[----:B------:R-:W2:Y:S04]  /*151e0*/  LDL.LU R226, [R1+0x48] ;  /* 0x0000480001e27983 */ /* 0x000ea80000300800 */
[----:B------:R-:W2:Y:S01]  /*151f0*/  LDL.LU R223, [R1+0x4c] ;  /* 0x00004c0001df7983 */ /* 0x000ea20000300800 */
[----:B---3--:R-:W-:-:S03]  /*15200*/  FMUL R3, R227, UR22 ;  /* 0x00000016e3037c20 */ /* 0x008fc60008400000 */
[----:B------:R-:W3:Y:S01]  /*15210*/  LDL.LU R227, [R1+0x50] ;  /* 0x0000500001e37983 */ /* 0x000ee20000300800 */
[----:B------:R-:W-:-:S04]  /*15220*/  ISETP.GE.AND P1, PT, R36, 0x52, PT ;  /* 0x000000522400780c */ /* 0x000fc80003f26270 */
[C---:B------:R-:W-:Y:S02]  /*15230*/  ISETP.LT.OR P6, PT, R35.reuse, 0x1, !P1 ;  /* 0x000000012300780c */ /* 0x040fe40004fc1670 */
[C---:B------:R-:W-:Y:S02]  /*15240*/  ISETP.LT.OR P0, PT, R35.reuse, 0x9, !P0 ;  /* 0x000000092300780c */ /* 0x040fe40004701670 */
[C---:B------:R-:W-:Y:S02]  /*15250*/  ISETP.GE.AND P4, PT, R36.reuse, 0x59, PT ;  /* 0x000000592400780c */ /* 0x040fe40003f86270 */
[----:B------:R-:W-:Y:S02]  /*15260*/  ISETP.GE.AND P2, PT, R36, 0x5a, PT ;  /* 0x0000005a2400780c */ /* 0x000fe40003f46270 */
[C---:B------:R-:W-:Y:S02]  /*15270*/  ISETP.LT.OR P1, PT, R35.reuse, 0x9, !P1 ;  /* 0x000000092300780c */ /* 0x040fe40004f21670 */
[----:B------:R-:W-:-:S03]  /*15280*/  ISETP.LT.OR P5, PT, R35, 0x1, !P4 ;  /* 0x000000012300780c */ /* 0x000fc600067a1670 */
[----:B------:R0:W-:Y:S01]  /*15290*/  @!P6 STG.E.U8 desc[UR20][R24.64+0x51], R11 ;  /* 0x0000510b1800e986 */ /* 0x0001e2000c101114 */
[C---:B------:R-:W-:Y:S02]  /*152a0*/  ISETP.LT.OR P6, PT, R35.reuse, 0x1, !P2 ;  /* 0x000000012300780c */ /* 0x040fe400057c1670 */
[----:B------:R-:W-:Y:S01]  /*152b0*/  ISETP.LT.OR P4, PT, R35, 0x9, !P4 ;  /* 0x000000092300780c */ /* 0x000fe20006781670 */
[----:B------:R1:W-:Y:S01]  /*152c0*/  @!P0 STG.E.U8 desc[UR20][R26.64+0x50], R5 ;  /* 0x000050051a008986 */ /* 0x0003e2000c101114 */
[----:B------:R-:W-:Y:S01]  /*152d0*/  F2FP.SATFINITE.E4M3.F32.PACK_AB_MERGE_C R7, RZ, R2, RZ ;  /* 0x00000002ff07723e */ /* 0x000fe200048070ff */
[----:B------:R-:W-:Y:S02]  /*152e0*/  FMUL R2, R222, UR22 ;  /* 0x00000016de027c20 */ /* 0x000fe40008400000 */
[----:B------:R-:W3:Y:S01]  /*152f0*/  LDL.LU R222, [R1+0x54] ;  /* 0x0000540001de7983 */ /* 0x000ee20000300800 */
[----:B0-----:R-:W-:-:S03]  /*15300*/  F2FP.SATFINITE.E4M3.F32.PACK_AB_MERGE_C R11, RZ, R4, RZ ;  /* 0x00000004ff0b723e */ /* 0x001fc600048070ff */
[----:B------:R0:W-:Y:S01]  /*15310*/  @!P1 STG.E.U8 desc[UR20][R26.64+0x51], R7 ;  /* 0x000051071a009986 */ /* 0x0001e2000c101114 */
[----:B-1----:R-:W-:-:S03]  /*15320*/  F2FP.SATFINITE.E4M3.F32.PACK_AB_MERGE_C R5, RZ, R0, RZ ;  /* 0x00000000ff05723e */ /* 0x002fc600048070ff */
[----:B------:R1:W-:Y:S01]  /*15330*/  @!P5 STG.E.U8 desc[UR20][R24.64+0x58], R9 ;  /* 0x000058091800d986 */ /* 0x0003e2000c101114 */
[----:B------:R-:W-:-:S03]  /*15340*/  FMUL R4, R224, UR22 ;  /* 0x00000016e0047c20 */ /* 0x000fc60008400000 */
[----:B------:R-:W-:Y:S01]  /*15350*/  @!P6 STG.E.U8 desc[UR20][R24.64+0x59], R11 ;  /* 0x0000590b1800e986 */ /* 0x000fe2000c101114 */
[----:B0-----:R-:W-:-:S03]  /*15360*/  F2FP.SATFINITE.E4M3.F32.PACK_AB_MERGE_C R7, RZ, R2, RZ ;  /* 0x00000002ff07723e */ /* 0x001fc600048070ff */
[----:B------:R0:W-:Y:S01]  /*15370*/  @!P4 STG.E.U8 desc[UR20][R26.64+0x58], R5 ;  /* 0x000058051a00c986 */ /* 0x0001e2000c101114 */
[----:B-1----:R-:W-:Y:S01]  /*15380*/  F2FP.SATFINITE.E4M3.F32.PACK_AB_MERGE_C R9, RZ, R3, RZ ;  /* 0x00000003ff09723e */ /* 0x002fe200048070ff */
[----:B----4-:R-:W-:Y:S02]  /*15390*/  FMUL R0, R225, UR22 ;  /* 0x00000016e1007c20 */ /* 0x010fe40008400000 */
        /* <DEDUP_REMOVED lines=25> */
[----:B------:R0:W-:Y:S01]  /*15530*/  @!P6 STG.E.U8 desc[UR20][R24.64+0x61], R11 ;  /* 0x0000610b1800e986 */ /* 0x0001e2000c101114 */
[----:B------:R-:W-:-:S03]  /*15540*/  FMUL R2, R222, UR22 ;  /* 0x00000016de027c20 */ /* 0x000fc60008400000 */
[----:B------:R1:W-:Y:S04]  /*15550*/  @!P0 STG.E.U8 desc[UR20][R26.64+0x60], R5 ;  /* 0x000060051a008986 */ /* 0x0003e8000c101114 */
        /* <DEDUP_REMOVED lines=485> */
[----:B------:R-:W-:Y:S02]  /*173b0*/  ISETP.LT.OR P4, PT, R35, 0x9, !P4 ;  /* 0x000000092300780c */ /* 0x000fe40006781670 */
[----:B------:R-:W-:Y:S01]  /*173c0*/  F2FP.SATFINITE.E4M3.F32.PACK_AB_MERGE_C R7, RZ, R2, RZ ;  /* 0x00000002ff07723e */ /* 0x000fe200048070ff */
[----:B------:R-:W-:Y:S02]  /*173d0*/  FMUL R2, R222, UR22 ;  /* 0x00000016de027c20 */ /* 0x000fe40008400000 */
[----:B------:R-:W3:Y:S01]  /*173e0*/  LDL.LU R222, [R1+0x1d4] ;  /* 0x0001d40001de7983 */ /* 0x000ee20000300800 */
[----:B0-----:R-:W-:-:S03]  /*173f0*/  F2FP.SATFINITE.E4M3.F32.PACK_AB_MERGE_C R11, RZ, R4, RZ ;  /* 0x00000004ff0b723e */ /* 0x001fc600048070ff */
[----:B------:R0:W-:Y:S01]  /*17400*/  @!P0 STG.E.U8 desc[UR20][R26.64+0x110], R5 ;  /* 0x000110051a008986 */ /* 0x0001e2000c101114 */
[----:B------:R-:W-:-:S03]  /*17410*/  FMUL R4, R224, UR22 ;  /* 0x00000016e0047c20 */ /* 0x000fc60008400000 */
[----:B------:R-:W3:Y:S04]  /*17420*/  LDL.LU R224, [R1+0x1d8] ;  /* 0x0001d80001e07983 */ /* 0x000ee80000300800 */
[----:B------:R-:W-:Y:S01]  /*17430*/  @!P1 STG.E.U8 desc[UR20][R26.64+0x111], R7 ;  /* 0x000111071a009986 */ /* 0x000fe2000c101114 */
[----:B0-----:R-:W-:-:S03]  /*17440*/  F2FP.SATFINITE.E4M3.F32.PACK_AB_MERGE_C R5, RZ, R0, RZ ;  /* 0x00000000ff05723e */ /* 0x001fc600048070ff */
[----:B------:R0:W-:Y:S04]  /*17450*/  @!P5 STG.E.U8 desc[UR20][R24.64+0x118], R9 ;  /* 0x000118091800d986 */ /* 0x0001e8000c101114 */
[----:B------:R-:W-:Y:S04]  /*17460*/  @!P6 STG.E.U8 desc[UR20][R24.64+0x119], R11 ;  /* 0x0001190b1800e986 */ /* 0x000fe8000c101114 */
[----:B------:R1:W-:Y:S01]  /*17470*/  @!P4 STG.E.U8 desc[UR20][R26.64+0x118], R5 ;  /* 0x000118051a00c986 */ /* 0x0003e2000c101114 */
[----:B0-----:R-:W-:Y:S01]  /*17480*/  F2FP.SATFINITE.E4M3.F32.PACK_AB_MERGE_C R9, RZ, R3, RZ ;  /* 0x00000003ff09723e */ /* 0x001fe200048070ff */
[----:B----4-:R-:W-:-:S02]  /*17490*/  FMUL R0, R225, UR22 ;  /* 0x00000016e1007c20 */ /* 0x010fc40008400000 */
[----:B------:R-:W4:Y:S03]  /*174a0*/  LDL.LU R225, [R1+0x1dc] ;  /* 0x0001dc0001e17983 */ /* 0x000f260000300800 */
[----:B-1----:R-:W-:Y:S01]  /*174b0*/  F2FP.SATFINITE.E4M3.F32.PACK_AB_MERGE_C R5, RZ, R0, RZ ;  /* 0x00000000ff05723e */ /* 0x002fe200048070ff */
[----:B--2---:R-:W-:Y:S02]  /*174c0*/  FMUL R3, R226, UR22 ;  /* 0x00000016e2037c20 */ /* 0x004fe40008400000 */
[----:B------:R-:W2:Y:S01]  /*174d0*/  LDL.LU R226, [R1+0x1e0] ;  /* 0x0001e00001e27983 */ /* 0x000ea20000300800 */
[----:B---3--:R-:W-:-:S03]  /*174e0*/  FMUL R0, R227, UR22 ;  /* 0x00000016e3007c20 */ /* 0x008fc60008400000 */
[----:B------:R-:W3:Y:S01]  /*174f0*/  LDL.LU R227, [R1+0x1e4] ;  /* 0x0001e40001e37983 */ /* 0x000ee20000300800 */
[C---:B------:R-:W-:Y:S02]  /*17500*/  ISETP.LT.OR P2, PT, R35.reuse, 0x9, !P2 ;  /* 0x000000092300780c */ /* 0x040fe40005741670 */
[C---:B------:R-:W-:Y:S02]  /*17510*/  ISETP.GE.AND P0, PT, R36.reuse, 0x121, PT ;  /* 0x000001212400780c */ /* 0x040fe40003f06270 */
[----:B------:R-:W-:Y:S02]  /*17520*/  ISETP.GE.AND P1, PT, R36, 0x122, PT ;  /* 0x000001222400780c */ /* 0x000fe40003f26270 */
[C---:B------:R-:W-:Y:S02]  /*17530*/  ISETP.LT.OR P5, PT, R35.reuse, 0x1, !P0 ;  /* 0x000000012300780c */ /* 0x040fe400047a1670 */
[----:B------:R-:W-:Y:S02]  /*17540*/  ISETP.LT.OR P6, PT, R35, 0x1, !P1 ;  /* 0x000000012300780c */ /* 0x000fe40004fc1670 */
[----:B------:R-:W-:Y:S01]  /*17550*/  F2FP.SATFINITE.E4M3.F32.PACK_AB_MERGE_C R7, RZ, R2, RZ ;  /* 0x00000002ff07723e */ /* 0x000fe200048070ff */
[----:B------:R-:W-:-:S02]  /*17560*/  FMUL R2, R221, UR22 ;  /* 0x00000016dd027c20 */ /* 0x000fc40008400000 */
[----:B------:R-:W3:Y:S01]  /*17570*/  LDL.LU R221, [R1+0x1e8] ;  /* 0x0001e80001dd7983 */ /* 0x000ee20000300800 */
[C---:B------:R-:W-:Y:S02]  /*17580*/  ISETP.LT.OR P0, PT, R35.reuse, 0x9, !P0 ;  /* 0x000000092300780c */ /* 0x040fe40004701670 */
[----:B------:R-:W-:Y:S01]  /*17590*/  F2FP.SATFINITE.E4M3.F32.PACK_AB_MERGE_C R11, RZ, R4, RZ ;  /* 0x00000004ff0b723e */ /* 0x000fe200048070ff */
[----:B------:R0:W-:Y:S01]  /*175a0*/  @!P2 STG.E.U8 desc[UR20][R26.64+0x119], R7 ;  /* 0x000119071a00a986 */ /* 0x0001e2000c101114 */
[----:B------:R-:W-:Y:S01]  /*175b0*/  ISETP.LT.OR P1, PT, R35, 0x9, !P1 ;  /* 0x000000092300780c */ /* 0x000fe20004f21670 */
[----:B------:R-:W-:Y:S02]  /*175c0*/  FMUL R4, R223, UR22 ;  /* 0x00000016df047c20 */ /* 0x000fe40008400000 */
[----:B------:R-:W3:Y:S04]  /*175d0*/  LDL.LU R223, [R1+0x1ec] ;  /* 0x0001ec0001df7983 */ /* 0x000ee80000300800 */
[----:B------:R1:W-:Y:S01]  /*175e0*/  @!P5 STG.E.U8 desc[UR20][R24.64+0x120], R9 ;  /* 0x000120091800d986 */ /* 0x0003e2000c101114 */
[----:B0-----:R-:W-:Y:S01]  /*175f0*/  F2FP.SATFINITE.E4M3.F32.PACK_AB_MERGE_C R7, RZ, R2, RZ ;  /* 0x00000002ff07723e */ /* 0x001fe200048070ff */
[----:B------:R-:W-:-:S02]  /*17600*/  FMUL R2, R222, UR22 ;  /* 0x00000016de027c20 */ /* 0x000fc40008400000 */
[----:B------:R-:W3:Y:S04]  /*17610*/  LDL.LU R222, [R1+0x1f0] ;  /* 0x0001f00001de7983 */ /* 0x000ee80000300800 */
[----:B------:R0:W-:Y:S01]  /*17620*/  @!P6 STG.E.U8 desc[UR20][R24.64+0x121], R11 ;  /* 0x0001210b1800e986 */ /* 0x0001e2000c101114 */
[----:B-1----:R-:W-:Y:S01]  /*17630*/  F2FP.SATFINITE.E4M3.F32.PACK_AB_MERGE_C R9, RZ, R3, RZ ;  /* 0x00000003ff09723e */ /* 0x002fe200048070ff */
[----:B------:R-:W-:Y:S02]  /*17640*/  FMUL R3, R224, UR22 ;  /* 0x00000016e0037c20 */ /* 0x000fe40008400000 */
[----:B------:R-:W3:Y:S01]  /*17650*/  LDL.LU R224, [R1+0x1f4] ;  /* 0x0001f40001e07983 */ /* 0x000ee20000300800 */
[----:B0-----:R-:W-:-:S03]  /*17660*/  F2FP.SATFINITE.E4M3.F32.PACK_AB_MERGE_C R11, RZ, R4, RZ ;  /* 0x00000004ff0b723e */ /* 0x001fc600048070ff */
[----:B------:R0:W-:Y:S04]  /*17670*/  @!P0 STG.E.U8 desc[UR20][R26.64+0x120], R5 ;  /* 0x000120051a008986 */ /* 0x0001e8000c101114 */
[----:B------:R1:W-:Y:S01]  /*17680*/  @!P1 STG.E.U8 desc[UR20][R26.64+0x121], R7 ;  /* 0x000121071a009986 */ /* 0x0003e2000c101114 */
[----:B0-----:R-:W-:Y:S02]  /*17690*/  F2FP.SATFINITE.E4M3.F32.PACK_AB_MERGE_C R5, RZ, R0, RZ ;  /* 0x00000000ff05723e */ /* 0x001fe400048070ff */
[----:B-1----:R-:W-:Y:S01]  /*176a0*/  F2FP.SATFINITE.E4M3.F32.PACK_AB_MERGE_C R7, RZ, R2, RZ ;  /* 0x00000002ff07723e */ /* 0x002fe200048070ff */
[----:B----4-:R-:W-:Y:S02]  /*176b0*/  FMUL R4, R225, UR22 ;  /* 0x00000016e1047c20 */ /* 0x010fe40008400000 */
[----:B------:R-:W4:Y:S01]  /*176c0*/  LDL.LU R225, [R1+0x1f8] ;  /* 0x0001f80001e17983 */ /* 0x000f220000300800 */
[----:B--2---:R-:W-:-:S03]  /*176d0*/  FMUL R0, R226, UR22 ;  /* 0x00000016e2007c20 */ /* 0x004fc60008400000 */
[----:B------:R-:W2:Y:S01]  /*176e0*/  LDL.LU R226, [R1+0x1fc] ;  /* 0x0001fc0001e27983 */ /* 0x000ea20000300800 */
[----:B---3--:R-:W-:-:S03]  /*176f0*/  FMUL R2, R227, UR22 ;  /* 0x00000016e3027c20 */ /* 0x008fc60008400000 */
[----:B------:R-:W3:Y:S01]  /*17700*/  LDL.LU R227, [R1+0x200] ;  /* 0x0002000001e37983 */ /* 0x000ee20000300800 */
[C---:B------:R-:W-:Y:S02]  /*17710*/  ISETP.GE.AND P4, PT, R36.reuse, 0x129, PT ;  /* 0x000001292400780c */ /* 0x040fe40003f86270 */
[C---:B------:R-:W-:Y:S02]  /*17720*/  ISETP.GE.AND P2, PT, R36.reuse, 0x12a, PT ;  /* 0x0000012a2400780c */ /* 0x040fe40003f46270 */
[C---:B------:R-:W-:Y:S02]  /*17730*/  ISETP.LT.OR P5, PT, R35.reuse, 0x1, !P4 ;  /* 0x000000012300780c */ /* 0x040fe400067a1670 */
[C---:B------:R-:W-:Y:S02]  /*17740*/  ISETP.LT.OR P6, PT, R35.reuse, 0x1, !P2 ;  /* 0x000000012300780c */ /* 0x040fe400057c1670 */
[----:B------:R-:W-:Y:S02]  /*17750*/  ISETP.LT.OR P4, PT, R35, 0x9, !P4 ;  /* 0x000000092300780c */ /* 0x000fe40006781670 */
[----:B------:R-:W-:-:S02]  /*17760*/  ISETP.GE.AND P0, PT, R36, 0x131, PT ;  /* 0x000001312400780c */ /* 0x000fc40003f06270 */
[C---:B------:R-:W-:Y:S02]  /*17770*/  ISETP.LT.OR P2, PT, R35.reuse, 0x9, !P2 ;  /* 0x000000092300780c */ /* 0x040fe40005741670 */
[----:B------:R-:W-:-:S03]  /*17780*/  ISETP.LT.OR P1, PT, R35, 0x1, !P0 ;  /* 0x000000012300780c */ /* 0x000fc60004721670 */
[----:B------:R0:W-:Y:S01]  /*17790*/  @!P5 STG.E.U8 desc[UR20][R24.64+0x128], R9 ;  /* 0x000128091800d986 */ /* 0x0001e2000c101114 */
[----:B------:R-:W-:-:S03]  /*177a0*/  ISETP.GE.AND P5, PT, R36, 0x132, PT ;  /* 0x000001322400780c */ /* 0x000fc60003fa6270 */
[----:B------:R1:W-:Y:S01]  /*177b0*/  @!P6 STG.E.U8 desc[UR20][R24.64+0x129], R11 ;  /* 0x0001290b1800e986 */ /* 0x0003e2000c101114 */
[C---:B------:R-:W-:Y:S02]  /*177c0*/  ISETP.LT.OR P6, PT, R35.reuse, 0x1, !P5 ;  /* 0x000000012300780c */ /* 0x040fe40006fc1670 */
[----:B------:R-:W-:Y:S02]  /*177d0*/  ISETP.LT.OR P0, PT, R35, 0x9, !P0 ;  /* 0x000000092300780c */ /* 0x000fe40004701670 */
[----:B0-----:R-:W-:Y:S01]  /*177e0*/  F2FP.SATFINITE.E4M3.F32.PACK_AB_MERGE_C R9, RZ, R3, RZ ;  /* 0x00000003ff09723e */ /* 0x001fe200048070ff */
[----:B------:R-:W-:Y:S02]  /*177f0*/  FMUL R3, R221, UR22 ;  /* 0x00000016dd037c20 */ /* 0x000fe40008400000 */
[----:B------:R-:W3:Y:S01]  /*17800*/  LDL.LU R221, [R1+0x204] ;  /* 0x0002040001dd7983 */ /* 0x000ee20000300800 */
[----:B-1----:R-:W-:Y:S01]  /*17810*/  F2FP.SATFINITE.E4M3.F32.PACK_AB_MERGE_C R11, RZ, R4, RZ ;  /* 0x00000004ff0b723e */ /* 0x002fe200048070ff */
[----:B------:R-:W-:-:S02]  /*17820*/  FMUL R4, R223, UR22 ;  /* 0x00000016df047c20 */ /* 0x000fc40008400000 */
[----:B------:R0:W-:Y:S04]  /*17830*/  @!P4 STG.E.U8 desc[UR20][R26.64+0x128], R5 ;  /* 0x000128051a00c986 */ /* 0x0001e8000c101114 */
        /* <DEDUP_REMOVED lines=21> */
[C---:B------:R-:W-:Y:S02]  /*17990*/  ISETP.LT.OR P5, PT, R35.reuse, 0x9, !P5 ;  /* 0x000000092300780c */ /* 0x040fe40006fa1670 */
[----:B------:R-:W-:Y:S02]  /*179a0*/  ISETP.LT.OR P4, PT, R35, 0x1, !P1 ;  /* 0x000000012300780c */ /* 0x000fe40004f81670 */
[----:B------:R-:W-:-:S04]  /*179b0*/  ISETP.GE.AND P6, PT, R36, 0x139, PT ;  /* 0x000001392400780c */ /* 0x000fc80003fc6270 */
[----:B------:R-:W-:-:S05]  /*179c0*/  ISETP.LT.OR P2, PT, R35, 0x1, !P6 ;  /* 0x000000012300780c */ /* 0x000fca0007741670 */
[----:B------:R0:W-:Y:S04]  /*179d0*/  @!P5 STG.E.U8 desc[UR20][R26.64+0x131], R7 ;  /* 0x000131071a00d986 */ /* 0x0001e8000c101114 */
[----:B------:R1:W-:Y:S01]  /*179e0*/  @!P4 STG.E.U8 desc[UR20][R24.64+0x139], R11 ;  /* 0x0001390b1800c986 */ /* 0x0003e2000c101114 */
[C---:B------:R-:W-:Y:S02]  /*179f0*/  ISETP.GE.AND P4, PT, R36.reuse, 0x141, PT ;  /* 0x000001412400780c */ /* 0x040fe40003f86270 */
[C---:B------:R-:W-:Y:S02]  /*17a00*/  ISETP.LT.OR P0, PT, R35.reuse, 0x9, !P6 ;  /* 0x000000092300780c */ /* 0x040fe40007701670 */
[C---:B------:R-:W-:Y:S02]  /*17a10*/  ISETP.LT.OR P1, PT, R35.reuse, 0x9, !P1 ;  /* 0x000000092300780c */ /* 0x040fe40004f21670 */
[----:B------:R-:W-:Y:S01]  /*17a20*/  ISETP.LT.OR P5, PT, R35, 0x1, !P4 ;  /* 0x000000012300780c */ /* 0x000fe200067a1670 */
[----:B------:R-:W-:Y:S01]  /*17a30*/  @!P2 STG.E.U8 desc[UR20][R24.64+0x138], R9 ;  /* 0x000138091800a986 */ /* 0x000fe2000c101114 */
[----:B------:R-:W-:-:S02]  /*17a40*/  ISETP.GE.AND P2, PT, R36, 0x142, PT ;  /* 0x000001422400780c */ /* 0x000fc40003f46270 */
[----:B0-----:R-:W-:Y:S02]  /*17a50*/  F2FP.SATFINITE.E4M3.F32.PACK_AB_MERGE_C R7, RZ, R2, RZ ;  /* 0x00000002ff07723e */ /* 0x001fe400048070ff */
[----:B-1----:R-:W-:Y:S01]  /*17a60*/  F2FP.SATFINITE.E4M3.F32.PACK_AB_MERGE_C R11, RZ, R0, RZ ;  /* 0x00000000ff0b723e */ /* 0x002fe200048070ff */
[----:B------:R-:W-:Y:S01]  /*17a70*/  FMUL R0, R221, UR22 ;  /* 0x00000016dd007c20 */ /* 0x000fe20008400000 */
[----:B------:R-:W-:Y:S01]  /*17a80*/  F2FP.SATFINITE.E4M3.F32.PACK_AB_MERGE_C R3, RZ, R3, RZ ;  /* 0x00000003ff03723e */ /* 0x000fe200048070ff */
[----:B------:R-:W3:Y:S01]  /*17a90*/  LDL.LU R221, [R1+0x220] ;  /* 0x0002200001dd7983 */ /* 0x000ee20000300800 */
[C---:B------:R-:W-:Y:S02]  /*17aa0*/  ISETP.LT.OR P6, PT, R35.reuse, 0x1, !P2 ;  /* 0x000000012300780c */ /* 0x040fe400057c1670 */
[----:B------:R-:W-:Y:S01]  /*17ab0*/  ISETP.LT.OR P4, PT, R35, 0x9, !P4 ;  /* 0x000000092300780c */ /* 0x000fe20006781670 */
[----:B------:R0:W-:Y:S01]  /*17ac0*/  @!P0 STG.E.U8 desc[UR20][R26.64+0x138], R5 ;  /* 0x000138051a008986 */ /* 0x0001e2000c101114 */
[----:B------:R-:W-:-:S03]  /*17ad0*/  FMUL R2, R223, UR22 ;  /* 0x00000016df027c20 */ /* 0x000fc60008400000 */
[----:B------:R-:W-:Y:S04]  /*17ae0*/  @!P1 STG.E.U8 desc[UR20][R26.64+0x139], R7 ;  /* 0x000139071a009986 */ /* 0x000fe8000c101114 */
[----:B------:R1:W-:Y:S04]  /*17af0*/  @!P5 STG.E.U8 desc[UR20][R24.64+0x140], R3 ;  /* 0x000140031800d986 */ /* 0x0003e8000c101114 */
[----:B------:R-:W3:Y:S01]  /*17b00*/  LDL.LU R223, [R1+0x224] ;  /* 0x0002240001df7983 */ /* 0x000ee20000300800 */
[----:B0-----:R-:W-:Y:S02]  /*17b10*/  F2FP.SATFINITE.E4M3.F32.PACK_AB_MERGE_C R5, RZ, R0, RZ ;  /* 0x00000000ff05723e */ /* 0x001fe400048070ff */
[----:B------:R-:W-:Y:S01]  /*17b20*/  F2FP.SATFINITE.E4M3.F32.PACK_AB_MERGE_C R9, RZ, R4, RZ ;  /* 0x00000004ff09723e */ /* 0x000fe200048070ff */
[----:B-1----:R-:W-:-:S02]  /*17b30*/  FMUL R3, R222, UR22 ;  /* 0x00000016de037c20 */ /* 0x002fc40008400000 */
[----:B------:R-:W3:Y:S01]  /*17b40*/  LDL.LU R222, [R1+0x228] ;  /* 0x0002280001de7983 */ /* 0x000ee20000300800 */
[----:B------:R-:W-:Y:S01]  /*17b50*/  FMUL R0, R224, UR22 ;  /* 0x00000016e0007c20 */ /* 0x000fe20008400000 */
[----:B------:R-:W-:Y:S02]  /*17b60*/  F2FP.SATFINITE.E4M3.F32.PACK_AB_MERGE_C R7, RZ, R2, RZ ;  /* 0x00000002ff07723e */ /* 0x000fe400048070ff */
[----:B------:R-:W3:Y:S04]  /*17b70*/  LDL.LU R224, [R1+0x22c] ;  /* 0x00022c0001e07983 */ /* 0x000ee80000300800 */
[----:B------:R0:W-:Y:S04]  /*17b80*/  @!P6 STG.E.U8 desc[UR20][R24.64+0x141], R9 ;  /* 0x000141091800e986 */ /* 0x0001e8000c101114 */
        /* <DEDUP_REMOVED lines=9> */
[C---:B------:R-:W-:Y:S02]  /*17c20*/  ISETP.GE.AND P1, PT, R36.reuse, 0x149, PT ;  /* 0x000001492400780c */ /* 0x040fe40003f26270 */
[----:B------:R-:W-:Y:S02]  /*17c30*/  ISETP.GE.AND P0, PT, R36, 0x14a, PT ;  /* 0x0000014a2400780c */ /* 0x000fe40003f06270 */
[C---:B------:R-:W-:Y:S02]  /*17c40*/  ISETP.LT.OR P2, PT, R35.reuse, 0x9, !P2 ;  /* 0x000000092300780c */ /* 0x040fe40005741670 */
[C---:B------:R-:W-:Y:S02]  /*17c50*/  ISETP.LT.OR P4, PT, R35.reuse, 0x1, !P1 ;  /* 0x000000012300780c */ /* 0x040fe40004f81670 */
[C---:B------:R-:W-:Y:S02]  /*17c60*/  ISETP.LT.OR P5, PT, R35.reuse, 0x1, !P0 ;  /* 0x000000012300780c */ /* 0x040fe400047a1670 */
[----:B------:R-:W-:-:S02]  /*17c70*/  ISETP.LT.OR P1, PT, R35, 0x9, !P1 ;  /* 0x000000092300780c */ /* 0x000fc40004f21670 */
[----:B------:R-:W-:Y:S02]  /*17c80*/  F2FP.SATFINITE.E4M3.F32.PACK_AB_MERGE_C R3, RZ, R3, RZ ;  /* 0x00000003ff03723e */ /* 0x000fe400048070ff */
[----:B------:R-:W-:-:S03]  /*17c90*/  ISETP.LT.OR P0, PT, R35, 0x9, !P0 ;  /* 0x000000092300780c */ /* 0x000fc60004701670 */
[----:B------:R0:W-:Y:S01]  /*17ca0*/  @!P2 STG.E.U8 desc[UR20][R26.64+0x141], R5 ;  /* 0x000141051a00a986 */ /* 0x0001e2000c101114 */
[----:B------:R-:W-:-:S03]  /*17cb0*/  ISETP.GE.AND P2, PT, R36, 0x151, PT ;  /* 0x000001512400780c */ /* 0x000fc60003f46270 */
[----:B------:R1:W-:Y:S04]  /*17cc0*/  @!P4 STG.E.U8 desc[UR20][R24.64+0x148], R7 ;  /* 0x000148071800c986 */ /* 0x0003e8000c101114 */
[----:B------:R-:W-:Y:S04]  /*17cd0*/  @!P5 STG.E.U8 desc[UR20][R24.64+0x149], R3 ;  /* 0x000149031800d986 */ /* 0x000fe8000c101114 */
[----:B------:R1:W-:Y:S01]  /*17ce0*/  @!P1 STG.E.U8 desc[UR20][R26.64+0x148], R9 ;  /* 0x000148091a009986 */ /* 0x0003e2000c101114 */
[----:B0-----:R-:W-:Y:S02]  /*17cf0*/  F2FP.SATFINITE.E4M3.F32.PACK_AB_MERGE_C R5, RZ, R0, RZ ;  /* 0x00000000ff05723e */ /* 0x001fe400048070ff */
[----:B------:R-:W-:Y:S01]  /*17d00*/  ISETP.GE.AND P1, PT, R36, 0x152, PT ;  /* 0x000001522400780c */ /* 0x000fe20003f26270 */
[----:B------:R-:W-:-:S02]  /*17d10*/  FMUL R0, R221, UR22 ;  /* 0x00000016dd007c20 */ /* 0x000fc40008400000 */
[----:B------:R-:W3:Y:S01]  /*17d20*/  LDL.LU R221, [R1+0x23c] ;  /* 0x00023c0001dd7983 */ /* 0x000ee20000300800 */
[C---:B------:R-:W-:Y:S02]  /*17d30*/  ISETP.LT.OR P4, PT, R35.reuse, 0x1, !P2 ;  /* 0x000000012300780c */ /* 0x040fe40005781670 */
[C---:B------:R-:W-:Y:S02]  /*17d40*/  ISETP.LT.OR P5, PT, R35.reuse, 0x1, !P1 ;  /* 0x000000012300780c */ /* 0x040fe40004fa1670 */
[----:B------:R-:W-:Y:S02]  /*17d50*/  ISETP.LT.OR P1, PT, R35, 0x9, !P1 ;  /* 0x000000092300780c */ /* 0x000fe40004f21670 */
[----:B-1----:R-:W-:Y:S01]  /*17d60*/  F2FP.SATFINITE.E4M3.F32.PACK_AB_MERGE_C R7, RZ, R2, RZ ;  /* 0x00000002ff07723e */ /* 0x002fe200048070ff */
[----:B------:R0:W-:Y:S01]  /*17d70*/  @!P0 STG.E.U8 desc[UR20][R26.64+0x149], R11 ;  /* 0x0001490b1a008986 */ /* 0x0001e2000c101114 */
[----:B------:R-:W-:Y:S01]  /*17d80*/  F2FP.SATFINITE.E4M3.F32.PACK_AB_MERGE_C R9, RZ, R0, RZ ;  /* 0x00000000ff09723e */ /* 0x000fe200048070ff */
[----:B------:R-:W-:-:S02]  /*17d90*/  FMUL R3, R223, UR22 ;  /* 0x00000016df037c20 */ /* 0x000fc40008400000 */
[----:B------:R-:W3:Y:S01]  /*17da0*/  LDL.LU R223, [R1+0x240] ;  /* 0x0002400001df7983 */ /* 0x000ee20000300800 */
[----:B------:R-:W-:-:S03]  /*17db0*/  FMUL R2, R222, UR22 ;  /* 0x00000016de027c20 */ /* 0x000fc60008400000 */
[----:B------:R-:W3:Y:S01]  /*17dc0*/  LDL.LU R222, [R1+0x244] ;  /* 0x0002440001de7983 */ /* 0x000ee20000300800 */
[----:B------:R-:W-:Y:S01]  /*17dd0*/  FMUL R0, R224, UR22 ;  /* 0x00000016e0007c20 */ /* 0x000fe20008400000 */
[----:B0-----:R-:W-:Y:S02]  /*17de0*/  F2FP.SATFINITE.E4M3.F32.PACK_AB_MERGE_C R11, RZ, R2, RZ ;  /* 0x00000002ff0b723e */ /* 0x001fe400048070ff */
[----:B------:R-:W3:Y:S01]  /*17df0*/  LDL.LU R224, [R1+0x248] ;  /* 0x0002480001e07983 */ /* 0x000ee20000300800 */
[----:B------:R-:W-:-:S03]  /*17e00*/  F2FP.SATFINITE.E4M3.F32.PACK_AB_MERGE_C R3, RZ, R3, RZ ;  /* 0x00000003ff03723e */ /* 0x000fc600048070ff */
[----:B------:R0:W-:Y:S04]  /*17e10*/  @!P4 STG.E.U8 desc[UR20][R24.64+0x150], R5 ;  /* 0x000150051800c986 */ /* 0x0001e8000c101114 */
[----:B------:R-:W-:Y:S04]  /*17e20*/  @!P5 STG.E.U8 desc[UR20][R24.64+0x151], R7 ;  /* 0x000151071800d986 */ /* 0x000fe8000c101114 */
[----:B------:R3:W-:Y:S01]  /*17e30*/  @!P1 STG.E.U8 desc[UR20][R26.64+0x151], R3 ;  /* 0x000151031a009986 */ /* 0x0007e2000c101114 */
[----:B0-----:R-:W-:Y:S01]  /*17e40*/  F2FP.SATFINITE.E4M3.F32.PACK_AB_MERGE_C R5, RZ, R0, RZ ;  /* 0x00000000ff05723e */ /* 0x001fe200048070ff */
[----:B----4-:R-:W-:-:S02]  /*17e50*/  FMUL R2, R225, UR22 ;  /* 0x00000016e1027c20 */ /* 0x010fc40008400000 */
[----:B------:R-:W4:Y:S01]  /*17e60*/  LDL.LU R225, [R1+0x24c] ;  /* 0x00024c0001e17983 */ /* 0x000f220000300800 */
[----:B--2---:R-:W-:-:S03]  /*17e70*/  FMUL R0, R226, UR22 ;  /* 0x00000016e2007c20 */ /* 0x004fc60008400000 */
[----:B------:R-:W2:Y:S01]  /*17e80*/  LDL.LU R226, [R1+0x250] ;  /* 0x0002500001e27983 */ /* 0x000ea20000300800 */
[----:B---3--:R-:W-:-:S03]  /*17e90*/  FMUL R3, R227, UR22 ;  /* 0x00000016e3037c20 */ /* 0x008fc60008400000 */
[----:B------:R-:W3:Y:S01]  /*17ea0*/  LDL.LU R227, [R1+0x254] ;  /* 0x0002540001e37983 */ /* 0x000ee20000300800 */
[C---:B------:R-:W-:Y:S02]  /*17eb0*/  ISETP.LT.OR P2, PT, R35.reuse, 0x9, !P2 ;  /* 0x000000092300780c */ /* 0x040fe40005741670 */
[C---:B------:R-:W-:Y:S01]  /*17ec0*/  ISETP.GE.AND P0, PT, R36.reuse, 0x159, PT ;  /* 0x000001592400780c */ /* 0x040fe20003f06270 */
[----:B------:R-:W3:Y:S01]  /*17ed0*/  LDL.LU R220, [R1+0x258] ;  /* 0x0002580001dc7983 */ /* 0x000ee20000300800 */
[----:B------:R-:W-:Y:S02]  /*17ee0*/  ISETP.GE.AND P4, PT, R36, 0x15a, PT ;  /* 0x0000015a2400780c */ /* 0x000fe40003f86270 */
[C---:B------:R-:W-:Y:S02]  /*17ef0*/  ISETP.LT.OR P6, PT, R35.reuse, 0x1, !P0 ;  /* 0x000000012300780c */ /* 0x040fe400047c1670 */
[----:B------:R-:W-:-:S05]  /*17f00*/  ISETP.LT.OR P0, PT, R35, 0x9, !P0 ;  /* 0x000000092300780c */ /* 0x000fca0004701670 */
[----:B------:R0:W-:Y:S01]  /*17f10*/  @!P2 STG.E.U8 desc[UR20][R26.64+0x150], R9 ;  /* 0x000150091a00a986 */ /* 0x0001e2000c101114 */
[C---:B------:R-:W-:Y:S02]  /*17f20*/  ISETP.LT.OR P2, PT, R35.reuse, 0x1, !P4 ;  /* 0x000000012300780c */ /* 0x040fe40006741670 */
[----:B------:R-:W-:Y:S02]  /*17f30*/  ISETP.LT.OR P5, PT, R35, 0x9, !P4 ;  /* 0x000000092300780c */ /* 0x000fe400067a1670 */
[----:B------:R-:W-:Y:S02]  /*17f40*/  F2FP.SATFINITE.E4M3.F32.PACK_AB_MERGE_C R7, RZ, R2, RZ ;  /* 0x00000002ff07723e */ /* 0x000fe400048070ff */
[----:B0-----:R-:W-:Y:S01]  /*17f50*/  F2FP.SATFINITE.E4M3.F32.PACK_AB_MERGE_C R9, RZ, R0, RZ ;  /* 0x00000000ff09723e */ /* 0x001fe200048070ff */
[----:B------:R-:W-:Y:S02]  /*17f60*/  FMUL R0, R221, UR22 ;  /* 0x00000016dd007c20 */ /* 0x000fe40008400000 */
[----:B------:R-:W3:Y:S03]  /*17f70*/  LDL.LU R221, [R1+0x25c] ;  /* 0x00025c0001dd7983 */ /* 0x000ee60000300800 */
[----:B------:R-:W-:Y:S01]  /*17f80*/  F2FP.SATFINITE.E4M3.F32.PACK_AB_MERGE_C R13, RZ, R0, RZ ;  /* 0x00000000ff0d723e */ /* 0x000fe200048070ff */
[----:B------:R0:W-:Y:S04]  /*17f90*/  @!P6 STG.E.U8 desc[UR20][R24.64+0x158], R11 ;  /* 0x0001580b1800e986 */ /* 0x0001e8000c101114 */
[----:B------:R-:W-:Y:S04]  /*17fa0*/  @!P2 STG.E.U8 desc[UR20][R24.64+0x159], R5 ;  /* 0x000159051800a986 */ /* 0x000fe8000c101114 */
[----:B------:R1:W-:Y:S01]  /*17fb0*/  @!P0 STG.E.U8 desc[UR20][R26.64+0x158], R7 ;  /* 0x000158071a008986 */ /* 0x0003e2000c101114 */
[----:B------:R-:W-:-:S03]  /*17fc0*/  FMUL R2, R223, UR22 ;  /* 0x00000016df027c20 */ /* 0x000fc60008400000 */
[----:B------:R-:W3:Y:S01]  /*17fd0*/  LDL.LU R223, [R1+0x260] ;  /* 0x0002600001df7983 */ /* 0x000ee20000300800 */
[----:B------:R-:W-:Y:S01]  /*17fe0*/  FMUL R0, R222, UR22 ;  /* 0x00000016de007c20 */ /* 0x000fe20008400000 */
[----:B0-----:R-:W-:Y:S02]  /*17ff0*/  F2FP.SATFINITE.E4M3.F32.PACK_AB_MERGE_C R11, RZ, R3, RZ ;  /* 0x00000003ff0b723e */ /* 0x001fe400048070ff */
[----:B------:R0:W-:Y:S02]  /*18000*/  @!P5 STG.E.U8 desc[UR20][R26.64+0x159], R9 ;  /* 0x000159091a00d986 */ /* 0x0001e4000c101114 */
[----:B-1----:R-:W-:Y:S01]  /*18010*/  F2FP.SATFINITE.E4M3.F32.PACK_AB_MERGE_C R7, RZ, R0, RZ ;  /* 0x00000000ff07723e */ /* 0x002fe200048070ff */
[----:B------:R-:W-:Y:S01]  /*18020*/  FMUL R3, R224, UR22 ;  /* 0x00000016e0037c20 */ /* 0x000fe20008400000 */
[----:B------:R-:W3:Y:S01]  /*18030*/  LDL.LU R222, [R1+0x264] ;  /* 0x0002640001de7983 */ /* 0x000ee20000300800 */
[----:B------:R-:W-:-:S03]  /*18040*/  F2FP.SATFINITE.E4M3.F32.PACK_AB_MERGE_C R5, RZ, R2, RZ ;  /* 0x00000002ff05723e */ /* 0x000fc600048070ff */
[----:B------:R-:W3:Y:S01]  /*18050*/  LDL.LU R224, [R1+0x26c] ;  /* 0x00026c0001e07983 */ /* 0x000ee20000300800 */
[----:B----4-:R-:W-:-:S03]  /*18060*/  FMUL R0, R225, UR22 ;  /* 0x00000016e1007c20 */ /* 0x010fc60008400000 */
[----:B------:R-:W4:Y:S02]  /*18070*/  LDL.LU R225, [R1+0x268] ;  /* 0x0002680001e17983 */ /* 0x000f240000300800 */
[----:B0-----:R-:W-:Y:S01]  /*18080*/  F2FP.SATFINITE.E4M3.F32.PACK_AB_MERGE_C R9, RZ, R0, RZ ;  /* 0x00000000ff09723e */ /* 0x001fe200048070ff */
[----:B--2---:R-:W-:Y:S02]  /*18090*/  FMUL R0, R226, UR22 ;  /* 0x00000016e2007c20 */ /* 0x004fe40008400000 */
        /* <DEDUP_REMOVED lines=9> */
[----:B------:R-:W-:Y:S02]  /*18130*/  ISETP.LT.OR P1, PT, R35, 0x9, !P1 ;  /* 0x000000092300780c */ /* 0x000fe40004f21670 */
[----:B------:R-:W-:-:S03]  /*18140*/  ISETP.GE.AND P0, PT, R36, 0x169, PT ;  /* 0x000001692400780c */ /* 0x000fc60003f06270 */
[----:B------:R-:W-:Y:S01]  /*18150*/  @!P2 STG.E.U8 desc[UR20][R24.64+0x161], R13 ;  /* 0x0001610d1800a986 */ /* 0x000fe2000c101114 */
[----:B------:R-:W-:-:S03]  /*18160*/  ISETP.LT.OR P2, PT, R35, 0x1, !P4 ;  /* 0x000000012300780c */ /* 0x000fc60006741670 */
[----:B------:R-:W-:Y:S01]  /*18170*/  @!P6 STG.E.U8 desc[UR20][R24.64+0x160], R11 ;  /* 0x0001600b1800e986 */ /* 0x000fe2000c101114 */
[C---:B------:R-:W-:Y:S02]  /*18180*/  ISETP.LT.OR P6, PT, R35.reuse, 0x1, !P0 ;  /* 0x000000012300780c */ /* 0x040fe400047c1670 */
[----:B------:R-:W-:Y:S01]  /*18190*/  F2FP.SATFINITE.E4M3.F32.PACK_AB_MERGE_C R3, RZ, R3, RZ ;  /* 0x00000003ff03723e */ /* 0x000fe200048070ff */
[----:B------:R0:W-:Y:S01]  /*181a0*/  @!P1 STG.E.U8 desc[UR20][R26.64+0x160], R5 ;  /* 0x000160051a009986 */ /* 0x0001e2000c101114 */
[C---:B------:R-:W-:Y:S02]  /*181b0*/  ISETP.LT.OR P0, PT, R35.reuse, 0x9, !P0 ;  /* 0x000000092300780c */ /* 0x040fe40004701670 */
[----:B------:R-:W-:Y:S01]  /*181c0*/  ISETP.LT.OR P1, PT, R35, 0x9, !P4 ;  /* 0x000000092300780c */ /* 0x000fe20006721670 */
[----:B------:R1:W-:Y:S01]  /*181d0*/  @!P5 STG.E.U8 desc[UR20][R26.64+0x161], R7 ;  /* 0x000161071a00d986 */ /* 0x0003e2000c101114 */
[----:B------:R-:W-:-:S03]  /*181e0*/  ISETP.GE.AND P4, PT, R36, 0x172, PT ;  /* 0x000001722400780c */ /* 0x000fc60003f86270 */
[----:B------:R1:W-:Y:S01]  /*181f0*/  @!P2 STG.E.U8 desc[UR20][R24.64+0x169], R9 ;  /* 0x000169091800a986 */ /* 0x0003e2000c101114 */
[----:B------:R-:W-:-:S03]  /*18200*/  ISETP.GE.AND P2, PT, R36, 0x171, PT ;  /* 0x000001712400780c */ /* 0x000fc60003f46270 */
[----:B------:R1:W-:Y:S01]  /*18210*/  @!P6 STG.E.U8 desc[UR20][R24.64+0x168], R3 ;  /* 0x000168031800e986 */ /* 0x0003e2000c101114 */
[C---:B------:R-:W-:Y:S02]  /*18220*/  ISETP.LT.OR P5, PT, R35.reuse, 0x1, !P2 ;  /* 0x000000012300780c */ /* 0x040fe400057a1670 */
[----:B------:R-:W-:Y:S02]  /*18230*/  ISETP.LT.OR P6, PT, R35, 0x1, !P4 ;  /* 0x000000012300780c */ /* 0x000fe400067c1670 */
[----:B0-----:R-:W-:Y:S01]  /*18240*/  F2FP.SATFINITE.E4M3.F32.PACK_AB_MERGE_C R5, RZ, R0, RZ ;  /* 0x00000000ff05723e */ /* 0x001fe200048070ff */
[----:B------:R-:W-:Y:S01]  /*18250*/  FMUL R0, R220, UR22 ;  /* 0x00000016dc007c20 */ /* 0x000fe20008400000 */
[----:B-1----:R-:W-:Y:S01]  /*18260*/  F2FP.SATFINITE.E4M3.F32.PACK_AB_MERGE_C R7, RZ, R2, RZ ;  /* 0x00000002ff07723e */ /* 0x002fe200048070ff */
[----:B------:R-:W-:Y:S02]  /*18270*/  FMUL R2, R221, UR22 ;  /* 0x00000016dd027c20 */ /* 0x000fe40008400000 */
[----:B------:R-:W-:Y:S01]  /*18280*/  @!P0 STG.E.U8 desc[UR20][R26.64+0x168], R5 ;  /* 0x000168051a008986 */ /* 0x000fe2000c101114 */
[----:B------:R-:W-:-:S02]  /*18290*/  F2FP.SATFINITE.E4M3.F32.PACK_AB_MERGE_C R9, RZ, R0, RZ ;  /* 0x00000000ff09723e */ /* 0x000fc400048070ff */
[----:B------:R-:W-:Y:S01]  /*182a0*/  F2FP.SATFINITE.E4M3.F32.PACK_AB_MERGE_C R11, RZ, R2, RZ ;  /* 0x00000002ff0b723e */ /* 0x000fe200048070ff */
[----:B------:R0:W-:Y:S01]  /*182b0*/  @!P1 STG.E.U8 desc[UR20][R26.64+0x169], R7 ;  /* 0x000169071a009986 */ /* 0x0001e2000c101114 */
[----:B------:R-:W-:Y:S01]  /*182c0*/  ISETP.LT.OR P0, PT, R35, 0x9, !P2 ;  /* 0x000000092300780c */ /* 0x000fe20005701670 */
[----:B------:R-:W-:Y:S01]  /*182d0*/  FMUL R0, R223, UR22 ;  /* 0x00000016df007c20 */ /* 0x000fe20008400000 */
[C---:B------:R-:W-:Y:S02]  /*182e0*/  ISETP.GE.AND P1, PT, R36.reuse, 0x17a, PT ;  /* 0x0000017a2400780c */ /* 0x040fe40003f26270 */
[----:B------:R-:W-:Y:S01]  /*182f0*/  ISETP.GE.AND P2, PT, R36, 0x179, PT ;  /* 0x000001792400780c */ /* 0x000fe20003f46270 */
[----:B------:R1:W-:Y:S01]  /*18300*/  @!P5 STG.E.U8 desc[UR20][R24.64+0x170], R9 ;  /* 0x000170091800d986 */ /* 0x0003e2000c101114 */
[C---:B------:R-:W-:Y:S02]  /*18310*/  ISETP.LT.OR P4, PT, R35.reuse, 0x9, !P4 ;  /* 0x000000092300780c */ /* 0x040fe40006781670 */
[C---:B------:R-:W-:Y:S01]  /*18320*/  ISETP.LT.OR P5, PT, R35.reuse, 0x1, !P2 ;  /* 0x000000012300780c */ /* 0x040fe200057a1670 */
[----:B------:R3:W-:Y:S01]  /*18330*/  @!P6 STG.E.U8 desc[UR20][R24.64+0x171], R11 ;  /* 0x0001710b1800e986 */ /* 0x0007e2000c101114 */
[----:B------:R-:W-:-:S02]  /*18340*/  ISETP.LT.OR P6, PT, R35, 0x1, !P1 ;  /* 0x000000012300780c */ /* 0x000fc40004fc1670 */
[----:B------:R-:W-:Y:S01]  /*18350*/  F2FP.SATFINITE.E4M3.F32.PACK_AB_MERGE_C R13, RZ, R0, RZ ;  /* 0x00000000ff0d723e */ /* 0x000fe200048070ff */
[----:B------:R-:W-:Y:S01]  /*18360*/  FMUL R0, R222, UR22 ;  /* 0x00000016de007c20 */ /* 0x000fe20008400000 */
[C---:B------:R-:W-:Y:S02]  /*18370*/  ISETP.LT.OR P2, PT, R35.reuse, 0x9, !P2 ;  /* 0x000000092300780c */ /* 0x040fe40005741670 */
[----:B------:R-:W-:Y:S01]  /*18380*/  ISETP.LT.OR P1, PT, R35, 0x9, !P1 ;  /* 0x000000092300780c */ /* 0x000fe20004f21670 */
[----:B------:R-:W-:Y:S01]  /*18390*/  FMUL R3, R224, UR22 ;  /* 0x00000016e0037c20 */ /* 0x000fe20008400000 */
[----:B0-----:R-:W-:-:S04]  /*183a0*/  F2FP.SATFINITE.E4M3.F32.PACK_AB_MERGE_C R7, RZ, R0, RZ ;  /* 0x00000000ff07723e */ /* 0x001fc800048070ff */
[----:B-1----:R-:W-:Y:S01]  /*183b0*/  F2FP.SATFINITE.E4M3.F32.PACK_AB_MERGE_C R9, RZ, R3, RZ ;  /* 0x00000003ff09723e */ /* 0x002fe200048070ff */
[----:B------:R0:W-:Y:S04]  /*183c0*/  @!P0 STG.E.U8 desc[UR20][R26.64+0x170], R13 ;  /* 0x0001700d1a008986 */ /* 0x0001e8000c101114 */
[----:B------:R0:W-:Y:S04]  /*183d0*/  @!P4 STG.E.U8 desc[UR20][R26.64+0x171], R7 ;  /* 0x000171071a00c986 */ /* 0x0001e8000c101114 */
[----:B------:R0:W-:Y:S01]  /*183e0*/  @!P6 STG.E.U8 desc[UR20][R24.64+0x179], R9 ;  /* 0x000179091800e986 */ /* 0x0001e2000c101114 */
[----:B----4-:R-:W-:-:S05]  /*183f0*/  FMUL R2, R225, UR22 ;  /* 0x00000016e1027c20 */ /* 0x010fca0008400000 */
[----:B------:R-:W-:-:S05]  /*18400*/  F2FP.SATFINITE.E4M3.F32.PACK_AB_MERGE_C R3, RZ, R2, RZ ;  /* 0x00000002ff03723e */ /* 0x000fca00048070ff */
[----:B------:R0:W-:Y:S01]  /*18410*/  @!P5 STG.E.U8 desc[UR20][R24.64+0x178], R3 ;  /* 0x000178031800d986 */ /* 0x0001e2000c101114 */
[----:B--2---:R-:W-:Y:S01]  /*18420*/  FMUL R4, R226, UR22 ;  /* 0x00000016e2047c20 */ /* 0x004fe20008400000 */
[----:B---3--:R-:W-:-:S04]  /*18430*/  FMUL R5, R227, UR22 ;  /* 0x00000016e3057c20 */ /* 0x008fc80008400000 */
[----:B------:R-:W-:Y:S02]  /*18440*/  F2FP.SATFINITE.E4M3.F32.PACK_AB_MERGE_C R11, RZ, R4, RZ ;  /* 0x00000004ff0b723e */ /* 0x000fe400048070ff */
[----:B------:R-:W-:-:S03]  /*18450*/  F2FP.SATFINITE.E4M3.F32.PACK_AB_MERGE_C R5, RZ, R5, RZ ;  /* 0x00000005ff05723e */ /* 0x000fc600048070ff */
[----:B------:R0:W-:Y:S04]  /*18460*/  @!P2 STG.E.U8 desc[UR20][R26.64+0x178], R11 ;  /* 0x0001780b1a00a986 */ /* 0x0001e8000c101114 */
[----:B------:R0:W-:Y:S02]  /*18470*/  @!P1 STG.E.U8 desc[UR20][R26.64+0x179], R5 ;  /* 0x000179051a009986 */ /* 0x0001e4000c101114 */
.L_x_418:
[----:B------:R-:W-:Y:S05]  /*18480*/  BSYNC B0 ;  /* 0x0000000000007941 */ /* 0x000fea0003800000 */
.L_x_32:
[----:B0-----:R-:W2:Y:S04]  /*18490*/  LDL.LU R3, [R1+0x278] ;  /* 0x0002780001037983 */ /* 0x001ea80000300800 */
[----:B-----5:R-:W2:Y:S01]  /*184a0*/  LDL.LU R2, [R1+0x27c] ;  /* 0x00027c0001027983 */ /* 0x020ea20000300800 */
[----:B------:R-:W-:Y:S01]  /*184b0*/  ULDC UR6, c[0x0][0xc] ;  /* 0x0000030000067ab9 */ /* 0x000fe20000000800 */
[----:B------:R-:W-:Y:S01]  /*184c0*/  ULDC UR7, c[0x0][0x10] ;  /* 0x0000040000077ab9 */ /* 0x000fe20000000800 */
[----:B------:R-:W2:Y:S01]  /*184d0*/  LDC R5, c[0x0][0x14] ;  /* 0x00000500ff057b82 */ /* 0x000ea20000000800 */
[----:B------:R-:W-:Y:S01]  /*184e0*/  UIMAD.WIDE.U32 UR6, UR6, UR7, URZ ;  /* 0x00000007060672a5 */ /* 0x000fe2000f8e003f */
[----:B------:R-:W-:Y:S01]  /*184f0*/  PRMT R0, RZ, 0x7610, R0 ;  /* 0x00007610ff007816 */ /* 0x000fe20000000000 */
[----:B------:R-:W-:-:S04]  /*18500*/  UMOV UR10, 0xffffffff ;  /* 0xffffffff000a7882 */ /* 0x000fc80000000000 */
[----:B--2---:R-:W-:-:S04]  /*18510*/  IMAD.WIDE.U32 R2, R5, UR6, R2 ;  /* 0x0000000605027c25 */ /* 0x004fc8000f8e0002 */
[----:B------:R-:W-:Y:S01]  /*18520*/  IMAD R5, R5, UR7, RZ ;  /* 0x0000000705057c24 */ /* 0x000fe2000f8e02ff */
[----:B------:R-:W-:Y:S01]  /*18530*/  ULDC.64 UR6, c[0x0][0x650] ;  /* 0x0001940000067ab9 */ /* 0x000fe20000000a00 */
[----:B------:R-:W-:Y:S01]  /*18540*/  IMAD.MOV.U32 R11, RZ, RZ, R2 ;  /* 0x000000ffff0b7224 */ /* 0x000fe200078e0002 */
[----:B------:R-:W-:Y:S01]  /*18550*/  ISETP.GE.U32.AND P0, PT, R2, UR6, PT ;  /* 0x0000000602007c0c */ /* 0x000fe2000bf06070 */
[----:B------:R-:W-:Y:S02]  /*18560*/  IMAD.IADD R13, R3, 0x1, R5 ;  /* 0x00000001030d7824 */ /* 0x000fe400078e0205 */
[----:B------:R-:W-:-:S03]  /*18570*/  IMAD.MOV.U32 R2, RZ, RZ, -0x1 ;  /* 0xffffffffff027424 */ /* 0x000fc600078e00ff */
[----:B------:R0:W-:Y:S01]  /*18580*/  STL [R1+0x278], R13 ;  /* 0x0002780d01007387 */ /* 0x0001e20000100800 */
[----:B------:R-:W-:-:S03]  /*18590*/  ISETP.GE.U32.AND.EX P0, PT, R13, UR7, PT, P0 ;  /* 0x000000070d007c0c */ /* 0x000fc6000bf06100 */
[----:B------:R0:W-:Y:S04]  /*185a0*/  STL [R1+0x27c], R11 ;  /* 0x00027c0b01007387 */ /* 0x0001e80000100800 */
[----:B------:R0:W-:Y:S06]  /*185b0*/  STL [R1+0x280], R2 ;  /* 0x0002800201007387 */ /* 0x0001ec0000100800 */
[----:B------:R-:W-:Y:S05]  /*185c0*/  @P0 BRA `(.L_x_419) ;  /* 0x0000000400740947 */ /* 0x000fea0003800000 */
[----:B------:R-:W2:Y:S01]  /*185d0*/  S2R R8, SR_CTAID.X ;  /* 0x0000000000087919 */ /* 0x000ea20000002500 */
[----:B------:R-:W-:Y:S01]  /*185e0*/  ULDC.64 UR16, c[0x0][0x628] ;  /* 0x00018a0000107ab9 */ /* 0x000fe20000000a00 */
[----:B------:R-:W0:Y:S01]  /*185f0*/  LDC R9, c[0x0][0x144] ;  /* 0x00005100ff097b82 */ /* 0x000e220000000800 */
[----:B------:R-:W-:Y:S01]  /*18600*/  ULDC UR6, c[0x0][0x150] ;  /* 0x0000540000067ab9 */ /* 0x000fe20000000800 */
[----:B------:R-:W0:Y:S01]  /*18610*/  S2R R12, SR_CTAID.Y ;  /* 0x00000000000c7919 */ /* 0x000e220000002600 */
[----:B------:R-:W-:Y:S01]  /*18620*/  ISETP.NE.U32.AND P0, PT, RZ, UR16, PT ;  /* 0x00000010ff007c0c */ /* 0x000fe2000bf05070 */
[----:B------:R-:W-:Y:S01]  /*18630*/  ULDC UR18, c[0x0][0x630] ;  /* 0x00018c0000127ab9 */ /* 0x000fe20000000800 */
[----:B------:R-:W-:Y:S02]  /*18640*/  R2UR UR14, R11 ;  /* 0x000000000b0e72ca */ /* 0x000fe400000e0000 */
[----:B------:R-:W-:Y:S01]  /*18650*/  ISETP.NE.AND.EX P0, PT, RZ, UR17, PT, P0 ;  /* 0x00000011ff007c0c */ /* 0x000fe2000bf05300 */
[----:B------:R-:W0:Y:S01]  /*18660*/  LDC.64 R6, c[0x0][0x620] ;  /* 0x00018800ff067b82 */ /* 0x000e220000000a00 */
[----:B------:R-:W-:-:S02]  /*18670*/  R2UR UR15, R13 ;  /* 0x000000000d0f72ca */ /* 0x000fc400000e0000 */
[----:B--2---:R-:W-:-:S05]  /*18680*/  I2FP.F32.U32 R0, R8 ;  /* 0x0000000800007245 */ /* 0x004fca0000201000 */
[----:B------:R-:W-:-:S06]  /*18690*/  FMUL R0, R0, UR6 ;  /* 0x0000000600007c20 */ /* 0x000fcc0008400000 */
[----:B------:R-:W2:Y:S01]  /*186a0*/  F2I.U32.TRUNC.NTZ R0, R0 ;  /* 0x0000000000007305 */ /* 0x000ea2000020f000 */
        /* <DEDUP_REMOVED lines=13> */
.L_x_420:
[----:B------:R-:W-:Y:S01]  /*18780*/  USHF.R.U64 UR10, UR14, UR18, UR15 ;  /* 0x000000120e0a7299 */ /* 0x000fe2000800120f */
[----:B------:R-:W5:Y:S01]  /*18790*/  LDC.64 R20, c[0x0][0x640] ;  /* 0x00019000ff147b82 */ /* 0x000f620000000a00 */
[----:B------:R-:W-:Y:S01]  /*187a0*/  USHF.R.U32.HI UR6, URZ, UR18, UR15 ;  /* 0x000000123f067299 */ /* 0x000fe2000801160f */
[----:B--2---:R-:W-:Y:S02]  /*187b0*/  IMAD.MOV R10, RZ, RZ, -R0 ;  /* 0x000000ffff0a7224 */ /* 0x004fe400078e0a00 */
[----:B0-----:R-:W-:Y:S01]  /*187c0*/  IMAD.MOV.U32 R2, RZ, RZ, R11 ;  /* 0x000000ffff027224 */ /* 0x001fe200078e000b */
[----:B------:R-:W-:Y:S01]  /*187d0*/  IADD3 R5, P0, RZ, -UR10, RZ ;  /* 0x8000000aff057c10 */ /* 0x000fe2000ff1e0ff */
[----:B------:R-:W-:Y:S02]  /*187e0*/  IMAD R17, R9, R10, R8 ;  /* 0x0000000a09117224 */ /* 0x000fe400078e0208 */
[----:B------:R-:W0:Y:S02]  /*187f0*/  LDC R4, c[0x0][0x618] ;  /* 0x00018600ff047b82 */ /* 0x000e240000000800 */
[----:B------:R-:W-:Y:S01]  /*18800*/  IMAD.X R3, RZ, RZ, ~UR6, P0 ;  /* 0x80000006ff037e24 */ /* 0x000fe200080e06ff */
[----:B------:R-:W-:-:S03]  /*18810*/  ULDC UR6, c[0x0][0x154] ;  /* 0x0000550000067ab9 */ /* 0x000fc60000000800 */
[-C--:B------:R-:W-:Y:S02]  /*18820*/  IMAD R0, R3, R6.reuse, RZ ;  /* 0x0000000603007224 */ /* 0x080fe400078e02ff */
[----:B------:R-:W2:Y:S01]  /*18830*/  LDC R14, c[0x0][0x608] ;  /* 0x00018200ff0e7b82 */ /* 0x000ea20000000800 */
[----:B------:R-:W-:Y:S02]  /*18840*/  IMAD.MOV.U32 R3, RZ, RZ, R13 ;  /* 0x000000ffff037224 */ /* 0x000fe400078e000d */
[----:B------:R-:W-:-:S05]  /*18850*/  IMAD.WIDE.U32 R2, R5, R6, R2 ;  /* 0x0000000605027225 */ /* 0x000fca00078e0002 */
[----:B------:R-:W1:Y:S01]  /*18860*/  LDC R18, c[0x0][0x658] ;  /* 0x00019600ff127b82 */ /* 0x000e620000000800 */
[----:B------:R-:W-:Y:S01]  /*18870*/  IMAD R5, R5, R7, R0 ;  /* 0x0000000705057224 */ /* 0x000fe200078e0200 */
[----:B------:R-:W-:Y:S01]  /*18880*/  I2FP.F32.U32 R0, R12 ;  /* 0x0000000c00007245 */ /* 0x000fe20000201000 */
[----:B------:R-:W-:Y:S01]  /*18890*/  IMAD.MOV.U32 R7, RZ, RZ, 0x1 ;  /* 0x00000001ff077424 */ /* 0x000fe200078e00ff */
[----:B-----5:R-:W-:Y:S01]  /*188a0*/  ISETP.NE.U32.AND P0, PT, R20, RZ, PT ;  /* 0x000000ff1400720c */ /* 0x020fe20003f05070 */
[----:B------:R-:W-:Y:S02]  /*188b0*/  IMAD.IADD R3, R3, 0x1, R5 ;  /* 0x0000000103037824 */ /* 0x000fe400078e0205 */
[----:B------:R-:W-:Y:S01]  /*188c0*/  FMUL R0, R0, UR6 ;  /* 0x0000000600007c20 */ /* 0x000fe20008400000 */
[----:B------:R-:W3:Y:S01]  /*188d0*/  LDC R15, c[0x0][0x148] ;  /* 0x00005200ff0f7b82 */ /* 0x000ee20000000800 */
[----:B------:R-:W-:Y:S01]  /*188e0*/  ISETP.NE.AND.EX P0, PT, R21, RZ, PT, P0 ;  /* 0x000000ff1500720c */ /* 0x000fe20003f05300 */
[----:B------:R-:W-:Y:S01]  /*188f0*/  IMAD.MOV.U32 R5, RZ, RZ, -0x1 ;  /* 0xffffffffff057424 */ /* 0x000fe200078e00ff */
[-CC-:B0-----:R-:W-:Y:S01]  /*18900*/  SHF.R.U64 R10, R2, R4.reuse, R3.reuse ;  /* 0x00000004020a7219 */ /* 0x181fe20000001203 */
[----:B------:R0:W0:Y:S01]  /*18910*/  F2I.U32.TRUNC.NTZ R13, R0 ;  /* 0x00000000000d7305 */ /* 0x000022000020f000 */
[----:B------:R-:W-:-:S03]  /*18920*/  SHF.R.U32.HI R3, RZ, R4, R3 ;  /* 0x00000004ff037219 */ /* 0x000fc60000011603 */
[----:B------:R-:W0:Y:S01]  /*18930*/  LDC R16, c[0x0][0x600] ;  /* 0x00018000ff107b82 */ /* 0x000e220000000800 */
[-CC-:B--2---:R-:W-:Y:S02]  /*18940*/  SHF.R.U64 R8, R10, R14.reuse, R3.reuse ;  /* 0x0000000e0a087219 */ /* 0x184fe40000001203 */
[----:B------:R-:W-:-:S05]  /*18950*/  SHF.R.U32.HI R3, RZ, R14, R3 ;  /* 0x0000000eff037219 */ /* 0x000fca0000011603 */
[----:B------:R-:W2:Y:S01]  /*18960*/  LDC R22, c[0x0][0x648] ;  /* 0x00019200ff167b82 */ /* 0x000ea20000000800 */
[-CC-:B-1----:R-:W-:Y:S02]  /*18970*/  SHF.R.U64 R11, R8, R18.reuse, R3.reuse ;  /* 0x00000012080b7219 */ /* 0x182fe40000001203 */
[-C--:B------:R-:W-:Y:S02]  /*18980*/  SHF.L.U32 R5, R5, R18.reuse, RZ ;  /* 0x0000001205057219 */ /* 0x080fe400000006ff */
[-C--:B------:R-:W-:Y:S01]  /*18990*/  SHF.R.U32.HI R3, RZ, R18.reuse, R3 ;  /* 0x00000012ff037219 */ /* 0x080fe20000011603 */
[----:B------:R-:W-:Y:S01]  /*189a0*/  IMAD.MOV.U32 R2, RZ, RZ, R11 ;  /* 0x000000ffff027224 */ /* 0x000fe200078e000b */
[----:B------:R-:W-:Y:S01]  /*189b0*/  SHF.L.U32 R34, R7, R18, RZ ;  /* 0x0000001207227219 */ /* 0x000fe200000006ff */
[----:B------:R-:W1:Y:S01]  /*189c0*/  LDC R23, c[0x0][0x638] ;  /* 0x00018e00ff177b82 */ /* 0x000e620000000800 */
[----:B------:R-:W-:-:S07]  /*189d0*/  LOP3.LUT R19, RZ, R5, RZ, 0x33, !PT ;  /* 0x00000005ff137212 */ /* 0x000fce00078e33ff */
[----:B------:R-:W0:Y:S01]  /*189e0*/  LDC R24, c[0x0][0x610] ;  /* 0x00018400ff187b82 */ /* 0x000e220000000800 */
[----:B------:R-:W-:Y:S05]  /*189f0*/  @!P0 BRA `(.L_x_421) ;  /* 0x0000000000288947 */ /* 0x000fea0003800000 */
[----:B0-----:R-:W0:Y:S02]  /*18a00*/  LDC R0, c[0x0][0x64c] ;  /* 0x00019300ff007b82 */ /* 0x001e240000000800 */
[----:B0-----:R-:W-:-:S05]  /*18a10*/  IADD3 R7, P0, R11, R0, RZ ;  /* 0x000000000b077210 */ /* 0x001fca0007f1e0ff */
        /* <DEDUP_REMOVED lines=8> */
.L_x_421:
[----:B0-2---:R-:W-:Y:S01]  /*18aa0*/  SHF.R.U64 R0, R2, R22, R3 ;  /* 0x0000001602007219 */ /* 0x005fe20000001203 */
[----:B------:R-:W-:Y:S01]  /*18ab0*/  VIADD R5, R16, 0xffffffff ;  /* 0xffffffff10057836 */ /* 0x000fe20000000000 */
[----:B------:R-:W-:Y:S01]  /*18ac0*/  LOP3.LUT R3, R8, R19, RZ, 0xc0, !PT ;  /* 0x0000001308037212 */ /* 0x000fe200078ec0ff */
[----:B------:R-:W-:Y:S02]  /*18ad0*/  IMAD.MOV R13, RZ, RZ, -R13 ;  /* 0x000000ffff0d7224 */ /* 0x000fe400078e0a0d */
[----:B------:R-:W-:Y:S02]  /*18ae0*/  IMAD.MOV R2, RZ, RZ, -R0 ;  /* 0x000000ffff027224 */ /* 0x000fe400078e0a00 */
[----:B------:R-:W-:Y:S01]  /*18af0*/  IMAD R34, R34, R0, R3 ;  /* 0x0000000022227224 */ /* 0x000fe200078e0203 */
[----:B------:R-:W-:Y:S01]  /*18b00*/  LOP3.LUT R3, R10, R5, RZ, 0xc0, !PT ;  /* 0x000000050a037212 */ /* 0x000fe200078ec0ff */
[----:B---3--:R-:W-:Y:S02]  /*18b10*/  @P3 IMAD R17, R15, R13, R12 ;  /* 0x0000000d0f113224 */ /* 0x008fe400078e020c */
[----:B-1----:R-:W-:-:S02]  /*18b20*/  IMAD R0, R2, R23, R11 ;  /* 0x0000001702007224 */ /* 0x002fc400078e020b */
[----:B------:R-:W-:Y:S02]  /*18b30*/  IMAD.MOV.U32 R2, RZ, RZ, 0x1 ;  /* 0x00000001ff027424 */ /* 0x000fe400078e00ff */
[----:B------:R-:W-:Y:S02]  /*18b40*/  IMAD R34, R34, R24, R17 ;  /* 0x0000001822227224 */ /* 0x000fe400078e0211 */
[----:B------:R-:W-:Y:S01]  /*18b50*/  IMAD R3, R0, R16, R3 ;  /* 0x0000001000037224 */ /* 0x000fe200078e0203 */
[----:B------:R-:W-:-:S04]  /*18b60*/  PRMT R0, R2, 0x7610, R0 ;  /* 0x0000761002007816 */ /* 0x000fc80000000000 */
[----:B------:R-:W-:Y:S02]  /*18b70*/  SEL R2, R3, R34, !P3 ;  /* 0x0000002203027207 */ /* 0x000fe40005800000 */
[----:B------:R-:W-:-:S03]  /*18b80*/  SEL R34, R34, R3, !P3 ;  /* 0x0000000322227207 */ /* 0x000fc60005800000 */
[----:B------:R2:W-:Y:S04]  /*18b90*/  STL [R1+0x280], R2 ;  /* 0x0002800201007387 */ /* 0x0005e80000100800 */
.L_x_419:
[----:B------:R0:W-:Y:S01]  /*18ba0*/  STL [R1+0x284], R34 ;  /* 0x0002842201007387 */ /* 0x0001e20000100800 */
[----:B------:R-:W-:-:S13]  /*18bb0*/  LOP3.LUT P0, RZ, R0, 0xff, RZ, 0xc0, !PT ;  /* 0x000000ff00ff7812 */ /* 0x000fda000780c0ff */
[----:B0-----:R-:W-:Y:S05]  /*18bc0*/  @P0 BRA `(.L_x_422) ;  /* 0xfffffe8400740947 */ /* 0x001fea000383ffff */
[----:B------:R-:W-:Y:S05]  /*18bd0*/  EXIT ;  /* 0x000000000000794d */ /* 0x000fea0003800000 */
.L_x_4:
[----:B------:R-:W2:Y:S01]  /*18be0*/  LDL R15, [R1+0x27c] ;  /* 0x00027c00010f7983 */ /* 0x000ea20000100800 */
[----:B------:R-:W-:-:S03]  /*18bf0*/  ULDC.64 UR4, c[0x0][0x650] ;  /* 0x0001940000047ab9 */ /* 0x000fc60000000a00 */
[----:B------:R-:W3:Y:S01]  /*18c00*/  LDL R18, [R1+0x278] ;  /* 0x0002780001127983 */ /* 0x000ee20000100800 */
[----:B------:R-:W-:Y:S01]  /*18c10*/  PRMT R0, RZ, 0x7610, R0 ;  /* 0x00007610ff007816 */ /* 0x000fe20000000000 */
[----:B------:R-:W-:Y:S02]  /*18c20*/  IMAD.MOV.U32 R4, RZ, RZ, -0x1 ;  /* 0xffffffffff047424 */ /* 0x000fe400078e00ff */
[----:B------:R-:W-:Y:S02]  /*18c30*/  IMAD.MOV.U32 R5, RZ, RZ, -0x1 ;  /* 0xffffffffff057424 */ /* 0x000fe400078e00ff */
[----:B------:R-:W-:Y:S01]  /*18c40*/  IMAD.MOV.U32 R6, RZ, RZ, -0x1 ;  /* 0xffffffffff067424 */ /* 0x000fe200078e00ff */
[----:B--2---:R-:W-:-:S04]  /*18c50*/  ISETP.GE.U32.AND P0, PT, R15, UR4, PT ;  /* 0x000000040f007c0c */ /* 0x004fc8000bf06070 */
[----:B---3--:R-:W-:-:S13]  /*18c60*/  ISETP.GE.U32.AND.EX P0, PT, R18, UR5, PT, P0 ;  /* 0x0000000512007c0c */ /* 0x008fda000bf06100 */
[----:B------:R-:W-:Y:S05]  /*18c70*/  @P0 BRA `(.L_x_423) ;  /* 0x0000000400640947 */ /* 0x000fea0003800000 */
[----:B------:R-:W0:Y:S01]  /*18c80*/  LDC.64 R12, c[0x0][0x628] ;  /* 0x00018a00ff0c7b82 */ /* 0x000e220000000a00 */
[----:B------:R-:W-:Y:S02]  /*18c90*/  IMAD.MOV.U32 R8, RZ, RZ, R15 ;  /* 0x000000ffff087224 */ /* 0x000fe400078e000f */
[----:B------:R-:W-:-:S05]  /*18ca0*/  IMAD.MOV.U32 R9, RZ, RZ, R18 ;  /* 0x000000ffff097224 */ /* 0x000fca00078e0012 */
[----:B------:R-:W1:Y:S08]  /*18cb0*/  LDC R14, c[0x0][0x630] ;  /* 0x00018c00ff0e7b82 */ /* 0x000e700000000800 */
[----:B------:R-:W2:Y:S01]  /*18cc0*/  LDC.64 R16, c[0x0][0x620] ;  /* 0x00018800ff107b82 */ /* 0x000ea20000000a00 */
[----:B0-----:R-:W-:-:S04]  /*18cd0*/  ISETP.NE.U32.AND P0, PT, R12, RZ, PT ;  /* 0x000000ff0c00720c */ /* 0x001fc80003f05070 */
[----:B------:R-:W-:-:S13]  /*18ce0*/  ISETP.NE.AND.EX P0, PT, R13, RZ, PT, P0 ;  /* 0x000000ff0d00720c */ /* 0x000fda0003f05300 */
[----:B-12---:R-:W-:Y:S05]  /*18cf0*/  @!P0 BRA `(.L_x_424) ;  /* 0x0000000000288947 */ /* 0x006fea0003800000 */
[----:B------:R-:W0:Y:S02]  /*18d00*/  LDC R0, c[0x0][0x634] ;  /* 0x00018d00ff007b82 */ /* 0x000e240000000800 */
        /* <DEDUP_REMOVED lines=9> */
.L_x_424:
[-CC-:B------:R-:W-:Y:S01]  /*18da0*/  SHF.R.U64 R11, R8, R14.reuse, R9.reuse ;  /* 0x0000000e080b7219 */ /* 0x180fe20000001209 */
[----:B------:R-:W0:Y:S01]  /*18db0*/  LDC R6, c[0x0][0x618] ;  /* 0x00018600ff067b82 */ /* 0x000e220000000800 */
[----:B------:R-:W-:Y:S01]  /*18dc0*/  SHF.R.U32.HI R0, RZ, R14, R9 ;  /* 0x0000000eff007219 */ /* 0x000fe20000011609 */
[----:B------:R-:W-:Y:S01]  /*18dd0*/  ULDC UR4, c[0x0][0x150] ;  /* 0x0000540000047ab9 */ /* 0x000fe20000000800 */
[----:B------:R-:W-:Y:S01]  /*18de0*/  IADD3 R3, P0, RZ, -R11, RZ ;  /* 0x8000000bff037210 */ /* 0x000fe20007f1e0ff */
[----:B------:R-:W-:Y:S01]  /*18df0*/  IMAD.MOV.U32 R4, RZ, RZ, R15 ;  /* 0x000000ffff047224 */ /* 0x000fe200078e000f */
[----:B------:R-:W-:Y:S01]  /*18e00*/  I2FP.F32.U32 R8, R2 ;  /* 0x0000000200087245 */ /* 0x000fe20000201000 */
[----:B------:R-:W-:Y:S02]  /*18e10*/  IMAD.MOV.U32 R5, RZ, RZ, R18 ;  /* 0x000000ffff057224 */ /* 0x000fe400078e0012 */
[----:B------:R-:W1:Y:S01]  /*18e20*/  LDC.64 R20, c[0x0][0x640] ;  /* 0x00019000ff147b82 */ /* 0x000e620000000a00 */
[----:B------:R-:W-:-:S02]  /*18e30*/  IMAD.X R7, RZ, RZ, ~R0, P0 ;  /* 0x000000ffff077224 */ /* 0x000fc400000e0e00 */
[----:B------:R-:W-:Y:S01]  /*18e40*/  FMUL R9, R8, UR4 ;  /* 0x0000000408097c20 */ /* 0x000fe20008400000 */
[----:B------:R-:W-:Y:S01]  /*18e50*/  IMAD.WIDE.U32 R4, R3, R16, R4 ;  /* 0x0000001003047225 */ /* 0x000fe200078e0004 */
[----:B------:R-:W-:-:S03]  /*18e60*/  ULDC UR4, c[0x0][0x154] ;  /* 0x0000550000047ab9 */ /* 0x000fc60000000800 */
[----:B------:R-:W-:Y:S01]  /*18e70*/  IMAD R0, R7, R16, RZ ;  /* 0x0000001007007224 */ /* 0x000fe200078e02ff */
[----:B------:R-:W2:Y:S01]  /*18e80*/  LDC R13, c[0x0][0x144] ;  /* 0x00005100ff0d7b82 */ /* 0x000ea20000000800 */
[----:B------:R-:W3:Y:S02]  /*18e90*/  F2I.U32.TRUNC.NTZ R9, R9 ;  /* 0x0000000900097305 */ /* 0x000ee4000020f000 */
[----:B------:R-:W-:-:S04]  /*18ea0*/  IMAD R3, R3, R17, R0 ;  /* 0x0000001103037224 */ /* 0x000fc800078e0200 */
[----:B------:R-:W-:Y:S01]  /*18eb0*/  IMAD.IADD R3, R5, 0x1, R3 ;  /* 0x0000000105037824 */ /* 0x000fe200078e0203 */
[----:B------:R-:W4:Y:S04]  /*18ec0*/  LDC R12, c[0x0][0x608] ;  /* 0x00018200ff0c7b82 */ /* 0x000f280000000800 */
[----:B0-----:R-:W-:Y:S02]  /*18ed0*/  SHF.R.U64 R8, R4, R6, R3 ;  /* 0x0000000604087219 */ /* 0x001fe40000001203 */
[----:B------:R-:W-:Y:S02]  /*18ee0*/  I2FP.F32.U32 R4, R10 ;  /* 0x0000000a00047245 */ /* 0x000fe40000201000 */
[----:B------:R-:W0:Y:S01]  /*18ef0*/  LDC R7, c[0x0][0x658] ;  /* 0x00019600ff077b82 */ /* 0x000e220000000800 */
[----:B-1----:R-:W-:Y:S01]  /*18f00*/  ISETP.NE.U32.AND P0, PT, R20, RZ, PT ;  /* 0x000000ff1400720c */ /* 0x002fe20003f05070 */
[----:B---3--:R-:W-:Y:S01]  /*18f10*/  IMAD.MOV R0, RZ, RZ, -R9 ;  /* 0x000000ffff007224 */ /* 0x008fe200078e0a09 */
[----:B------:R-:W-:Y:S01]  /*18f20*/  SHF.R.U32.HI R3, RZ, R6, R3 ;  /* 0x00000006ff037219 */ /* 0x000fe20000011603 */
[----:B------:R-:W-:Y:S01]  /*18f30*/  FMUL R4, R4, UR4 ;  /* 0x0000000404047c20 */ /* 0x000fe20008400000 */
[----:B------:R-:W-:Y:S01]  /*18f40*/  ISETP.NE.AND.EX P0, PT, R21, RZ, PT, P0 ;  /* 0x000000ff1500720c */ /* 0x000fe20003f05300 */
[----:B------:R-:W-:-:S02]  /*18f50*/  IMAD.MOV.U32 R6, RZ, RZ, -0x1 ;  /* 0xffffffffff067424 */ /* 0x000fc400078e00ff */
[----:B------:R-:W1:Y:S01]  /*18f60*/  LDC R17, c[0x0][0x148] ;  /* 0x00005200ff117b82 */ /* 0x000e620000000800 */
[----:B--2---:R-:W-:Y:S02]  /*18f70*/  IMAD R19, R13, R0, R2 ;  /* 0x000000000d137224 */ /* 0x004fe400078e0202 */
[----:B------:R-:W-:-:S05]  /*18f80*/  IMAD.MOV.U32 R2, RZ, RZ, 0x1 ;  /* 0x00000001ff027424 */ /* 0x000fca00078e00ff */
[----:B------:R-:W2:Y:S01]  /*18f90*/  LDC R14, c[0x0][0x600] ;  /* 0x00018000ff0e7b82 */ /* 0x000ea20000000800 */
[-CC-:B----4-:R-:W-:Y:S02]  /*18fa0*/  SHF.R.U64 R13, R8, R12.reuse, R3.reuse ;  /* 0x0000000c080d7219 */ /* 0x190fe40000001203 */
[----:B------:R-:W-:Y:S02]  /*18fb0*/  SHF.R.U32.HI R0, RZ, R12, R3 ;  /* 0x0000000cff007219 */ /* 0x000fe40000011603 */
[----:B------:R3:W4:Y:S03]  /*18fc0*/  F2I.U32.TRUNC.NTZ R12, R4 ;  /* 0x00000004000c7305 */ /* 0x000726000020f000 */
[----:B------:R-:W1:Y:S01]  /*18fd0*/  LDC R16, c[0x0][0x648] ;  /* 0x00019200ff107b82 */ /* 0x000e620000000800 */
[-C--:B0-----:R-:W-:Y:S02]  /*18fe0*/  SHF.R.U64 R15, R13, R7.reuse, R0 ;  /* 0x000000070d0f7219 */ /* 0x081fe40000001200 */
[----:B------:R-:W-:-:S02]  /*18ff0*/  SHF.L.U32 R6, R6, R7, RZ ;  /* 0x0000000706067219 */ /* 0x000fc400000006ff */
[-C--:B------:R-:W-:Y:S01]  /*19000*/  SHF.L.U32 R22, R2, R7.reuse, RZ ;  /* 0x0000000702167219 */ /* 0x080fe200000006ff */
[----:B------:R-:W-:Y:S01]  /*19010*/  IMAD.MOV.U32 R2, RZ, RZ, R15 ;  /* 0x000000ffff027224 */ /* 0x000fe200078e000f */
[----:B------:R-:W-:Y:S01]  /*19020*/  SHF.R.U32.HI R3, RZ, R7, R0 ;  /* 0x00000007ff037219 */ /* 0x000fe20000011600 */
[----:B------:R-:W0:Y:S01]  /*19030*/  LDC R18, c[0x0][0x638] ;  /* 0x00018e00ff127b82 */ /* 0x000e220000000800 */
[----:B------:R-:W-:-:S07]  /*19040*/  LOP3.LUT R24, RZ, R6, RZ, 0x33, !PT ;  /* 0x00000006ff187212 */ /* 0x000fce00078e33ff */
[----:B------:R-:W0:Y:S01]  /*19050*/  LDC R23, c[0x0][0x610] ;  /* 0x00018400ff177b82 */ /* 0x000e220000000800 */
[----:B---34-:R-:W-:Y:S05]  /*19060*/  @!P0 BRA `(.L_x_425) ;  /* 0x0000000000288947 */ /* 0x018fea0003800000 */
[----:B------:R-:W3:Y:S02]  /*19070*/  LDC R0, c[0x0][0x64c] ;  /* 0x00019300ff007b82 */ /* 0x000ee40000000800 */
[----:B---3--:R-:W-:-:S05]  /*19080*/  IADD3 R7, P0, R15, R0, RZ ;  /* 0x000000000f077210 */ /* 0x008fca0007f1e0ff */
        /* <DEDUP_REMOVED lines=8> */
.L_x_425:
[----:B-1----:R-:W-:Y:S01]  /*19110*/  SHF.R.U64 R3, R2, R16, R3 ;  /* 0x0000001002037219 */ /* 0x002fe20000001203 */
[----:B--2---:R-:W-:Y:S01]  /*19120*/  VIADD R5, R14, 0xffffffff ;  /* 0xffffffff0e057836 */ /* 0x004fe20000000000 */
[----:B------:R-:W-:Y:S01]  /*19130*/  LOP3.LUT R0, R13, R24, RZ, 0xc0, !PT ;  /* 0x000000180d007212 */ /* 0x000fe200078ec0ff */
[----:B------:R-:W-:Y:S02]  /*19140*/  IMAD.MOV R12, RZ, RZ, -R12 ;  /* 0x000000ffff0c7224 */ /* 0x000fe400078e0a0c */
[----:B------:R-:W-:Y:S02]  /*19150*/  IMAD.MOV R2, RZ, RZ, -R3 ;  /* 0x000000ffff027224 */ /* 0x000fe400078e0a03 */
[----:B------:R-:W-:Y:S01]  /*19160*/  IMAD R4, R22, R3, R0 ;  /* 0x0000000316047224 */ /* 0x000fe200078e0200 */
[----:B------:R-:W-:Y:S01]  /*19170*/  LOP3.LUT R3, R8, R5, RZ, 0xc0, !PT ;  /* 0x0000000508037212 */ /* 0x000fe200078ec0ff */
[----:B------:R-:W-:Y:S02]  /*19180*/  @P3 IMAD R19, R17, R12, R10 ;  /* 0x0000000c11133224 */ /* 0x000fe400078e020a */
[----:B0-----:R-:W-:-:S02]  /*19190*/  IMAD R0, R2, R18, R15 ;  /* 0x0000001202007224 */ /* 0x001fc400078e020f */
[----:B------:R-:W-:Y:S02]  /*191a0*/  IMAD R4, R4, R23, R19 ;  /* 0x0000001704047224 */ /* 0x000fe400078e0213 */
[----:B------:R-:W-:Y:S02]  /*191b0*/  IMAD R3, R0, R14, R3 ;  /* 0x0000000e00037224 */ /* 0x000fe400078e0203 */
[----:B------:R-:W-:Y:S02]  /*191c0*/  IMAD.MOV.U32 R2, RZ, RZ, 0x1 ;  /* 0x00000001ff027424 */ /* 0x000fe400078e00ff */
[----:B------:R-:W-:Y:S01]  /*191d0*/  IMAD.MOV.U32 R6, RZ, RZ, R11 ;  /* 0x000000ffff067224 */ /* 0x000fe200078e000b */
[----:B------:R-:W-:Y:S02]  /*191e0*/  SEL R5, R3, R4, !P3 ;  /* 0x0000000403057207 */ /* 0x000fe40005800000 */
[----:B------:R-:W-:Y:S02]  /*191f0*/  PRMT R0, R2, 0x7610, R0 ;  /* 0x0000761002007816 */ /* 0x000fe40000000000 */
[----:B------:R-:W-:-:S07]  /*19200*/  SEL R4, R4, R3, !P3 ;  /* 0x0000000304047207 */ /* 0x000fce0005800000 */
.L_x_423:
[----:B------:R-:W-:-:S08]  /*19210*/  NOP ;  /* 0x0000000000007918 */ /* 0x000fd00000000000 */
[----:B------:R-:W0:-:S00]  /*19220*/  USETMAXREG.DEALLOC.CTAPOOL 0x28 ;  /* 0x00000028000079c8 */ /* 0x000e0000080e0500 */
[----:B------:R-:W-:-:S13]  /*19230*/  ISETP.NE.AND P0, PT, RZ, UR8, PT ;  /* 0x00000008ff007c0c */ /* 0x000fda000bf05270 */
[----:B------:R-:W-:Y:S05]  /*19240*/  @P0 EXIT ;  /* 0x000000000000094d */ /* 0x000fea0003800000 */
[----:B0-----:R-:W-:Y:S01]  /*19250*/  LOP3.LUT P0, RZ, R0, 0xff, RZ, 0xc0, !PT ;  /* 0x000000ff00ff7812 */ /* 0x001fe2000780c0ff */
[----:B------:R-:W-:Y:S02]  /*19260*/  IMAD.MOV.U32 R0, RZ, RZ, 0x1 ;  /* 0x00000001ff007424 */ /* 0x000fe400078e00ff */
[----:B------:R-:W-:-:S10]  /*19270*/  IMAD.MOV.U32 R10, RZ, RZ, RZ ;  /* 0x000000ffff0a7224 */ /* 0x000fd400078e00ff */
[----:B------:R-:W-:Y:S05]  /*19280*/  @!P0 BRA `(.L_x_426) ;  /* 0x0000000c00508947 */ /* 0x000fea0003800000 */
[----:B------:R-:W0:Y:S01]  /*19290*/  LDC R0, c[0x0][0x28c] ;  /* 0x0000a300ff007b82 */ /* 0x000e220000000800 */
[----:B------:R-:W1:Y:S01]  /*192a0*/  S2R R2, SR_TID.X ;  /* 0x0000000000027919 */ /* 0x000e620000002100 */
[----:B------:R-:W-:Y:S01]  /*192b0*/  ULDC UR5, c[0x0][0x658] ;  /* 0x0001960000057ab9 */ /* 0x000fe20000000800 */
[----:B------:R-:W-:Y:S01]  /*192c0*/  UMOV UR7, 0xffffffff ;  /* 0xffffffff00077882 */ /* 0x000fe20000000000 */
[----:B------:R-:W-:Y:S01]  /*192d0*/  ULDC UR6, c[0x0][0xc] ;  /* 0x0000030000067ab9 */ /* 0x000fe20000000800 */
[----:B------:R-:W-:Y:S01]  /*192e0*/  USHF.L.U32 UR9, UR7, UR5, URZ ;  /* 0x0000000507097299 */ /* 0x000fe2000800063f */
[----:B------:R-:W-:Y:S01]  /*192f0*/  BSSY B0, `(.L_x_426) ;  /* 0x00000cd000007945 */ /* 0x000fe20003800000 */
[----:B------:R-:W-:Y:S01]  /*19300*/  UMOV UR8, 0x1 ;  /* 0x0000000100087882 */ /* 0x000fe20000000000 */
[----:B------:R-:W-:Y:S01]  /*19310*/  ULDC UR7, c[0x0][0x10] ;  /* 0x0000040000077ab9 */ /* 0x000fe20000000800 */
[----:B------:R-:W-:Y:S01]  /*19320*/  USHF.L.U32 UR5, UR8, UR5, URZ ;  /* 0x0000000508057299 */ /* 0x000fe2000800063f */
[----:B------:R-:W-:Y:S01]  /*19330*/  IMAD.MOV.U32 R12, RZ, RZ, 0x1 ;  /* 0x00000001ff0c7424 */ /* 0x000fe200078e00ff */
[----:B------:R-:W-:Y:S01]  /*19340*/  UIMAD.WIDE.U32 UR6, UR6, UR7, URZ ;  /* 0x00000007060672a5 */ /* 0x000fe2000f8e003f */
[----:B------:R-:W-:Y:S01]  /*19350*/  IMAD.MOV.U32 R10, RZ, RZ, RZ ;  /* 0x000000ffff0a7224 */ /* 0x000fe200078e00ff */
[----:B------:R-:W-:Y:S01]  /*19360*/  ULDC UR8, c[0x0][0x14] ;  /* 0x0000050000087ab9 */ /* 0x000fe20000000800 */
[----:B------:R-:W-:Y:S01]  /*19370*/  ULDC UR4, c[0x0][0x600] ;  /* 0x0001800000047ab9 */ /* 0x000fe20000000800 */
[----:B------:R-:W-:-:S02]  /*19380*/  UIMAD.WIDE.U32 UR22, UR6, UR8, URZ ;  /* 0x00000008061672a5 */ /* 0x000fc4000f8e003f */
[----:B------:R-:W-:Y:S02]  /*19390*/  UIMAD UR16, UR7, UR8, URZ ;  /* 0x00000008071072a4 */ /* 0x000fe4000f8e023f */
[----:B------:R-:W-:Y:S02]  /*193a0*/  ULOP3.LUT UR21, UR13, 0x2, URZ, 0xfc, !UPT ;  /* 0x000000020d157892 */ /* 0x000fe4000f8efc3f */
[----:B------:R-:W-:Y:S02]  /*193b0*/  UIADD3 UR4, UR4, -0x1, URZ ;  /* 0xffffffff04047890 */ /* 0x000fe4000fffe03f */
[----:B------:R-:W-:Y:S01]  /*193c0*/  ULOP3.LUT UR19, URZ, UR9, URZ, 0x33, !UPT ;  /* 0x000000093f137292 */ /* 0x000fe2000f8e333f */
[----:B0-----:R-:W-:Y:S01]  /*193d0*/  VIADD R0, R0, 0x1f ;  /* 0x0000001f00007836 */ /* 0x001fe20000000000 */
[----:B------:R-:W-:Y:S01]  /*193e0*/  UIADD3 UR16, UR23, UR16, URZ ;  /* 0x0000001017107290 */ /* 0x000fe2000fffe03f */
[----:B------:R-:W-:-:S03]  /*193f0*/  ULDC.64 UR24, c[0x0][0x198] ;  /* 0x0000660000187ab9 */ /* 0x000fc60000000a00 */
[----:B------:R-:W-:-:S04]  /*19400*/  SHF.R.S32.HI R3, RZ, 0x1f, R0 ;  /* 0x0000001fff037819 */ /* 0x000fc80000011400 */
[----:B------:R-:W-:Y:S01]  /*19410*/  LEA.HI R3, R3, R0, RZ, 0x5 ;  /* 0x0000000003037211 */ /* 0x000fe200078f28ff */
[----:B------:R-:W-:Y:S01]  /*19420*/  IMAD.MOV.U32 R0, RZ, RZ, 0x1 ;  /* 0x00000001ff007424 */ /* 0x000fe200078e00ff */
[C---:B-1----:R-:W-:Y:S02]  /*19430*/  LOP3.LUT P2, RZ, R2.reuse, 0x7f, RZ, 0xc0, !PT ;  /* 0x0000007f02ff7812 */ /* 0x042fe4000784c0ff */
[----:B------:R-:W-:Y:S02]  /*19440*/  SHF.R.S32.HI R9, RZ, 0x5, R3 ;  /* 0x00000005ff097819 */ /* 0x000fe40000011403 */
[----:B------:R-:W-:-:S03]  /*19450*/  LOP3.LUT P0, RZ, R2, 0x1f, RZ, 0xc0, !PT ;  /* 0x0000001f02ff7812 */ /* 0x000fc6000780c0ff */
[----:B------:R-:W-:Y:S01]  /*19460*/  VIADD R8, R9, 0x1 ;  /* 0x0000000109087836 */ /* 0x000fe20000000000 */
[----:B------:R-:W-:-:S13]  /*19470*/  PLOP3.LUT P0, PT, P0, P2, PT, 0x8a, 0x0 ;  /* 0x000000000000781c */ /* 0x000fda0000705172 */
.L_x_438:
[----:B------:R-:W-:-:S03]  /*19480*/  UMOV UR6, 0xffffffff ;  /* 0xffffffff00067882 */ /* 0x000fc60000000000 */
[----:B------:R-:W-:Y:S05]  /*19490*/  BRA.DIV UR6, `(.L_x_427) ;  /* 0x0000001606307947 */ /* 0x000fea000b800000 */
[----:B------:R-:W-:-:S13]  /*194a0*/  ELECT P1, URZ, PT ;  /* 0x00000000003f782f */ /* 0x000fda0003820000 */
.L_x_459:
[----:B------:R-:W0:Y:S01]  /*194b0*/  LDC R2, c[0x0][0x28c] ;  /* 0x0000a300ff027b82 */ /* 0x000e220000000800 */
[----:B------:R-:W-:Y:S01]  /*194c0*/  BSSY B1, `(.L_x_428) ;  /* 0x0000038000017945 */ /* 0x000fe20003800000 */
[----:B0-----:R-:W-:-:S13]  /*194d0*/  ISETP.LT.OR P1, PT, R2, 0x1, !P1 ;  /* 0x000000010200780c */ /* 0x001fda0004f21670 */
[----:B------:R-:W-:Y:S05]  /*194e0*/  @P1 BRA `(.L_x_429) ;  /* 0x0000000000d41947 */ /* 0x000fea0003800000 */
[----:B------:R-:W-:Y:S02]  /*194f0*/  IMAD.SHL.U32 R13, R4, 0x80, RZ ;  /* 0x00000080040d7824 */ /* 0x000fe400078e00ff */
[----:B------:R-:W-:Y:S02]  /*19500*/  IMAD R11, R5, 0x180, RZ ;  /* 0x00000180050b7824 */ /* 0x000fe400078e02ff */
[----:B------:R-:W-:Y:S02]  /*19510*/  IMAD.MOV.U32 R16, RZ, RZ, RZ ;  /* 0x000000ffff107224 */ /* 0x000fe400078e00ff */
[----:B------:R-:W-:Y:S02]  /*19520*/  IMAD.MOV.U32 R2, RZ, RZ, R8 ;  /* 0x000000ffff027224 */ /* 0x000fe400078e0008 */
[----:B------:R-:W-:Y:S02]  /*19530*/  IMAD.MOV.U32 R3, RZ, RZ, R0 ;  /* 0x000000ffff037224 */ /* 0x000fe400078e0000 */
[----:B------:R-:W-:-:S07]  /*19540*/  IMAD.MOV.U32 R4, RZ, RZ, R10 ;  /* 0x000000ffff047224 */ /* 0x000fce00078e000a */
.L_x_433:
[----:B------:R-:W0:Y:S01]  /*19550*/  S2R R14, SR_CgaCtaId ;  /* 0x00000000000e7919 */ /* 0x000e220000008800 */
[----:B------:R-:W-:Y:S01]  /*19560*/  MOV R5, 0x400 ;  /* 0x0000040000057802 */ /* 0x000fe20000000f00 */
[----:B------:R-:W1:Y:S03]  /*19570*/  @!P2 LDC R7, c[0x0][0x500] ;  /* 0x00014000ff07ab82 */ /* 0x000e660000000800 */
[----:B0-----:R-:W-:Y:S02]  /*19580*/  LEA R15, R14, R5, 0x18 ;  /* 0x000000050e0f7211 */ /* 0x001fe400078ec0ff */
[----:B------:R-:W-:-:S03]  /*19590*/  SHF.L.U32 R5, R3, 0x1f, RZ ;  /* 0x0000001f03057819 */ /* 0x000fc600000006ff */
[----:B------:R-:W-:-:S04]  /*195a0*/  IMAD R14, R4, 0x8, R15 ;  /* 0x00000008040e7824 */ /* 0x000fc800078e020f */
[----:B------:R-:W0:Y:S02]  /*195b0*/  SYNCS.PHASECHK.TRANS64.TRYWAIT P1, [R14+URZ+0x70], R5 ;  /* 0x000070050e0075a7 */ /* 0x000e24000802017f */
[----:B01----:R-:W-:Y:S05]  /*195c0*/  @!P1 BRA `(.L_x_430) ;  /* 0x0000001400049947 */ /* 0x003fea0003800000 */
.L_x_460:
[----:B------:R-:W-:Y:S01]  /*195d0*/  UPRMT UR6, UR21, 0x9910, URZ ;  /* 0x0000991015067896 */ /* 0x000fe2000800003f */
[----:B------:R1:W-:Y:S03]  /*195e0*/  @!P2 SYNCS.ARRIVE.TRANS64 RZ, [R14+URZ], R7 ;  /* 0x000000070effa9a7 */ /* 0x0003e6000800003f */
[----:B------:R-:W-:-:S06]  /*195f0*/  UISETP.NE.AND UP0, UPT, UR6, 0x2, UPT ;  /* 0x000000020600788c */ /* 0x000fcc000bf05270 */
[----:B------:R-:W-:-:S13]  /*19600*/  PLOP3.LUT P1, PT, PT, PT, UP0, 0x80, 0x0 ;  /* 0x000000000000781c */ /* 0x000fda0003f2f008 */
[----:B-1----:R-:W-:Y:S05]  /*19610*/  @P1 BRA `(.L_x_431) ;  /* 0x0000000000041947 */ /* 0x002fea0003800000 */
[----:B------:R-:W-:Y:S01]  /*19620*/  BPT.TRAP 0x1 ;  /* 0x000000040000795c */ /* 0x000fe20000300000 */
.L_x_431:
[----:B------:R-:W-:Y:S05]  /*19630*/  @P0 BRA `(.L_x_432) ;  /* 0x0000000000040947 */ /* 0x000fea0003800000 */
[----:B------:R-:W-:Y:S01]  /*19640*/  BPT.TRAP 0x1 ;  /* 0x000000040000795c */ /* 0x000fe20000300000 */
.L_x_432:
[--C-:B0-----:R-:W-:Y:S01]  /*19650*/  IMAD R5, R4, 0x1000, R15.reuse ;  /* 0x0000100004057824 */ /* 0x101fe200078e020f */
[----:B------:R-:W-:Y:S01]  /*19660*/  R2UR UR9, R14 ;  /* 0x000000000e0972ca */ /* 0x000fe200000e0000 */
[----:B------:R-:W-:Y:S01]  /*19670*/  IMAD R15, R4, 0x3000, R15 ;  /* 0x00003000040f7824 */ /* 0x000fe200078e020f */
[----:B------:R-:W-:Y:S01]  /*19680*/  UIADD3 UR6, UP0, UR24, 0xf0, URZ ;  /* 0x000000f018067890 */ /* 0x000fe2000ff1e03f */
[----:B------:R-:W-:Y:S01]  /*19690*/  VIADD R2, R2, 0xffffffff ;  /* 0xffffffff02027836 */ /* 0x000fe20000000000 */
[----:B------:R-:W-:Y:S01]  /*196a0*/  R2UR UR7, R5 ;  /* 0x00000000050772ca */ /* 0x000fe200000e0000 */
[----:B------:R-:W-:Y:S01]  /*196b0*/  UIADD3 UR26, UP1, UR24, 0x1f0, URZ ;  /* 0x000001f0181a7890 */ /* 0x000fe2000ff3e03f */
[----:B------:R-:W-:Y:S01]  /*196c0*/  R2UR UR8, R15 ;  /* 0x000000000f0872ca */ /* 0x000fe200000e0000 */
[----:B------:R-:W-:Y:S01]  /*196d0*/  VIADD R4, R4, 0x1 ;  /* 0x0000000104047836 */ /* 0x000fe20000000000 */
[----:B------:R-:W-:Y:S01]  /*196e0*/  R2UR UR11, R13 ;  /* 0x000000000d0b72ca */ /* 0x000fe200000e0000 */
[----:B------:R-:W-:Y:S01]  /*196f0*/  UIADD3.X UR27, URZ, UR25, URZ, UP1, !UPT ;  /* 0x000000193f1b7290 */ /* 0x000fe20008ffe43f */
[----:B------:R-:W-:Y:S01]  /*19700*/  R2UR UR10, R16 ;  /* 0x00000000100a72ca */ /* 0x000fe200000e0000 */
[----:B------:R-:W-:Y:S01]  /*19710*/  UMOV UR14, 0x0 ;  /* 0x00000000000e7882 */ /* 0x000fe20000000000 */
[----:B------:R-:W-:Y:S01]  /*19720*/  R2UR UR12, R6 ;  /* 0x00000000060c72ca */ /* 0x000fe200000e0000 */
[----:B------:R-:W-:Y:S01]  /*19730*/  UMOV UR15, 0x10000000 ;  /* 0x10000000000f7882 */ /* 0x000fe20000000000 */
[----:B------:R-:W-:Y:S01]  /*19740*/  R2UR UR20, R11 ;  /* 0x000000000b1472ca */ /* 0x000fe200000e0000 */
[----:B------:R-:W-:Y:S01]  /*19750*/  VIADD R16, R16, 0x20 ;  /* 0x0000002010107836 */ /* 0x000fe20000000000 */
[----:B------:R-:W-:Y:S01]  /*19760*/  ISETP.GT.AND P4, PT, R2, 0x1, PT ;  /* 0x000000010200780c */ /* 0x000fe20003f84270 */
[----:B------:R-:W-:Y:S01]  /*19770*/  UIADD3 UR17, UR7, 0x200, URZ ;  /* 0x0000020007117890 */ /* 0x000fe2000fffe03f */
[----:B------:R-:W-:Y:S01]  /*19780*/  ISETP.NE.AND P1, PT, R4, 0xe, PT ;  /* 0x0000000e0400780c */ /* 0x000fe20003f25270 */
[----:B------:R-:W-:-:S02]  /*19790*/  UIADD3.X UR7, URZ, UR25, URZ, UP0, !UPT ;  /* 0x000000193f077290 */ /* 0x000fc400087fe43f */
[----:B------:R-:W-:Y:S01]  /*197a0*/  UIADD3 UR18, UR8, 0xe200, URZ ;  /* 0x0000e20008127890 */ /* 0x000fe2000fffe03f */
[----:B------:R-:W-:Y:S02]  /*197b0*/  SEL R14, RZ, 0x1, P1 ;  /* 0x00000001ff0e7807 */ /* 0x000fe40000800000 */
[----:B------:R-:W-:Y:S01]  /*197c0*/  UMOV UR8, UR17 ;  /* 0x0000001100087c82 */ /* 0x000fe20008000000 */
[----:B------:R-:W-:Y:S02]  /*197d0*/  SEL R4, R4, RZ, P1 ;  /* 0x000000ff04047207 */ /* 0x000fe40000800000 */
[----:B------:R-:W-:Y:S01]  /*197e0*/  LOP3.LUT R3, R3, R14, RZ, 0x3c, !PT ;  /* 0x0000000e03037212 */ /* 0x000fe200078e3cff */
[----:B------:R0:W-:Y:S02]  /*197f0*/  UTMALDG.3D [UR8], [UR6], desc[UR14] ;  /* 0x00000e08060075b4 */ /* 0x0001e40008011000 */
[----:B0-----:R-:W-:Y:S01]  /*19800*/  UMOV UR8, UR18 ;  /* 0x0000001200087c82 */ /* 0x001fe20008000000 */
[----:B------:R-:W-:-:S02]  /*19810*/  UMOV UR11, UR20 ;  /* 0x00000014000b7c82 */ /* 0x000fc40008000000 */
[----:B------:R0:W-:Y:S02]  /*19820*/  UTMALDG.3D [UR8], [UR26], desc[UR14] ;  /* 0x00000e081a0075b4 */ /* 0x0001e40008011000 */
[----:B0-----:R-:W-:Y:S05]  /*19830*/  @P4 BRA `(.L_x_433) ;  /* 0xfffffffc00444947 */ /* 0x001fea000383ffff */
.L_x_429:
[----:B------:R-:W-:Y:S05]  /*19840*/  BSYNC B1 ;  /* 0x0000000000017941 */ /* 0x000fea0003800000 */
.L_x_428:
[----:B------:R-:W2:Y:S01]  /*19850*/  LDL.LU R17, [R1+0x278] ;  /* 0x0002780001117983 */ /* 0x000ea20000300800 */
[----:B------:R-:W-:Y:S01]  /*19860*/  LOP3.LUT P4, RZ, R12, 0xff, RZ, 0xc0, !PT ;  /* 0x000000ff0cff7812 */ /* 0x000fe2000788c0ff */
[----:B------:R-:W-:Y:S01]  /*19870*/  IMAD.IADD R10, R9, 0x1, R10 ;  /* 0x00000001090a7824 */ /* 0x000fe200078e020a */
[----:B------:R-:W-:Y:S01]  /*19880*/  ULDC.64 UR6, c[0x0][0x650] ;  /* 0x0001940000067ab9 */ /* 0x000fe20000000a00 */
[----:B------:R-:W3:Y:S01]  /*19890*/  LDL.LU R14, [R1+0x27c] ;  /* 0x00027c00010e7983 */ /* 0x000ee20000300800 */
[----:B------:R-:W-:Y:S01]  /*198a0*/  BSSY B1, `(.L_x_434) ;  /* 0x000006f000017945 */ /* 0x000fe20003800000 */
[----:B------:R-:W-:Y:S01]  /*198b0*/  IMAD.MOV.U32 R6, RZ, RZ, -0x1 ;  /* 0xffffffffff067424 */ /* 0x000fe200078e00ff */
[----:B------:R-:W-:Y:S02]  /*198c0*/  SHF.R.U32.HI R2, RZ, 0x1, R10 ;  /* 0x00000001ff027819 */ /* 0x000fe4000001160a */
[----:B------:R-:W-:Y:S02]  /*198d0*/  ISETP.GT.U32.AND P1, PT, R10, 0xd, PT ;  /* 0x0000000d0a00780c */ /* 0x000fe40003f24070 */
[----:B------:R-:W-:-:S02]  /*198e0*/  PRMT R12, RZ, 0x7610, R12 ;  /* 0x00007610ff0c7816 */ /* 0x000fc4000000000c */
[----:B------:R-:W-:Y:S01]  /*198f0*/  ISETP.LT.U32.AND P1, PT, R9, 0xe, P1 ;  /* 0x0000000e0900780c */ /* 0x000fe20000f21070 */
[----:B------:R-:W0:Y:S01]  /*19900*/  @P4 S2R R4, SR_CgaCtaId ;  /* 0x0000000000044919 */ /* 0x000e220000008800 */
[----:B------:R-:W-:-:S04]  /*19910*/  @P4 MOV R3, 0x400 ;  /* 0x0000040000034802 */ /* 0x000fc80000000f00 */
[----:B0-----:R-:W-:Y:S01]  /*19920*/  @P4 LEA R4, R4, R3, 0x18 ;  /* 0x0000000304044211 */ /* 0x001fe200078ec0ff */
[----:B------:R-:W-:-:S03]  /*19930*/  IMAD.WIDE.U32 R2, R2, -0x6db6db6d, RZ ;  /* 0x9249249302027825 */ /* 0x000fc600078e00ff */
[----:B------:R0:W-:Y:S01]  /*19940*/  @P4 SYNCS.ARRIVE.TRANS64.A1T0 RZ, [R4+URZ+0xf8], RZ ;  /* 0x0000f8ff04ff49a7 */ /* 0x0001e2000810003f */
[----:B------:R-:W-:Y:S02]  /*19950*/  ISETP.GE.U32.AND P4, PT, R9, 0xe, PT ;  /* 0x0000000e0900780c */ /* 0x000fe40003f86070 */
[----:B------:R-:W-:Y:S02]  /*19960*/  SHF.R.U32.HI R5, RZ, 0x2, R3 ;  /* 0x00000002ff057819 */ /* 0x000fe40000011603 */
[----:B------:R-:W-:Y:S02]  /*19970*/  SEL R3, RZ, 0x1, !P1 ;  /* 0x00000001ff037807 */ /* 0x000fe40004800000 */
[----:B------:R-:W-:Y:S01]  /*19980*/  PRMT R2, RZ, 0x7610, R2 ;  /* 0x00007610ff027816 */ /* 0x000fe20000000002 */
[----:B------:R-:W-:Y:S01]  /*19990*/  IMAD R10, R5, -0xe, R10 ;  /* 0xfffffff2050a7824 */ /* 0x000fe200078e020a */
[----:B------:R-:W-:Y:S01]  /*199a0*/  LOP3.LUT R0, R0, R3, RZ, 0x3c, !PT ;  /* 0x0000000300007212 */ /* 0x000fe200078e3cff */
[----:B0-----:R-:W-:-:S04]  /*199b0*/  IMAD.MOV.U32 R4, RZ, RZ, -0x1 ;  /* 0xffffffffff047424 */ /* 0x001fc800078e00ff */
[----:B------:R-:W-:Y:S01]  /*199c0*/  @P4 LOP3.LUT R0, R0, 0x1, R5, 0x78, !PT ;  /* 0x0000000100004812 */ /* 0x000fe200078e7805 */
[----:B------:R-:W-:Y:S01]  /*199d0*/  IMAD.MOV.U32 R5, RZ, RZ, -0x1 ;  /* 0xffffffffff057424 */ /* 0x000fe200078e00ff */
[----:B---3--:R-:W-:-:S04]  /*199e0*/  IADD3 R14, P5, R14, UR22, RZ ;  /* 0x000000160e0e7c10 */ /* 0x008fc8000ffbe0ff */
[----:B--2---:R-:W-:Y:S01]  /*199f0*/  IADD3.X R17, R17, UR16, RZ, P5, !PT ;  /* 0x0000001011117c10 */ /* 0x004fe2000affe4ff */
[----:B------:R0:W-:Y:S01]  /*19a00*/  STL [R1+0x27c], R14 ;  /* 0x00027c0e01007387 */ /* 0x0001e20000100800 */
[----:B------:R-:W-:-:S03]  /*19a10*/  ISETP.GE.U32.AND P1, PT, R14, UR6, PT ;  /* 0x000000060e007c0c */ /* 0x000fc6000bf26070 */
[----:B------:R0:W-:Y:S01]  /*19a20*/  STL [R1+0x278], R17 ;  /* 0x0002781101007387 */ /* 0x0001e20000100800 */
[----:B------:R-:W-:-:S13]  /*19a30*/  ISETP.GE.U32.AND.EX P1, PT, R17, UR7, PT, P1 ;  /* 0x0000000711007c0c */ /* 0x000fda000bf26110 */
[----:B0-----:R-:W-:Y:S05]  /*19a40*/  @P1 BRA `(.L_x_435) ;  /* 0x0000000400501947 */ /* 0x001fea0003800000 */
[----:B------:R-:W-:Y:S01]  /*19a50*/  ULDC.64 UR6, c[0x0][0x628] ;  /* 0x00018a0000067ab9 */ /* 0x000fe20000000a00 */
[----:B------:R-:W0:Y:S01]  /*19a60*/  S2R R13, SR_CTAID.X ;  /* 0x00000000000d7919 */ /* 0x000e220000002500 */
[----:B------:R-:W-:Y:S01]  /*19a70*/  ISETP.NE.U32.AND P1, PT, RZ, UR6, PT ;  /* 0x00000006ff007c0c */ /* 0x000fe2000bf25070 */
[----:B------:R-:W-:Y:S01]  /*19a80*/  ULDC UR9, c[0x0][0x630] ;  /* 0x00018c0000097ab9 */ /* 0x000fe20000000800 */
[----:B------:R-:W-:Y:S01]  /*19a90*/  IMAD.MOV.U32 R2, RZ, RZ, R14 ;  /* 0x000000ffff027224 */ /* 0x000fe200078e000e */
[----:B------:R-:W1:Y:S01]  /*19aa0*/  S2R R11, SR_CTAID.Y ;  /* 0x00000000000b7919 */ /* 0x000e620000002600 */
[----:B------:R-:W-:Y:S01]  /*19ab0*/  ISETP.NE.AND.EX P1, PT, RZ, UR7, PT, P1 ;  /* 0x00000007ff007c0c */ /* 0x000fe2000bf25310 */
[----:B------:R-:W-:-:S12]  /*19ac0*/  IMAD.MOV.U32 R3, RZ, RZ, R17 ;  /* 0x000000ffff037224 */ /* 0x000fd800078e0011 */
[----:B------:R-:W-:Y:S05]  /*19ad0*/  @!P1 BRA `(.L_x_436) ;  /* 0x0000000000289947 */ /* 0x000fea0003800000 */
[----:B------:R-:W-:Y:S02]  /*19ae0*/  ULDC UR8, c[0x0][0x634] ;  /* 0x00018d0000087ab9 */ /* 0x000fe40000000800 */
[----:B------:R-:W-:-:S05]  /*19af0*/  IADD3 R7, P1, R14, UR8, RZ ;  /* 0x000000080e077c10 */ /* 0x000fca000ff3e0ff */
[----:B------:R-:W-:-:S04]  /*19b00*/  IMAD.X R15, RZ, RZ, R17, P1 ;  /* 0x000000ffff0f7224 */ /* 0x000fc800008e0611 */
[----:B------:R-:W-:-:S04]  /*19b10*/  IMAD.WIDE.U32 R4, R15, UR6, RZ ;  /* 0x000000060f047c25 */ /* 0x000fc8000f8e00ff */
[----:B------:R-:W-:-:S04]  /*19b20*/  IMAD.WIDE.U32 R4, P1, R7, UR7, R4 ;  /* 0x0000000707047c25 */ /* 0x000fc8000f820004 */
[----:B------:R-:W-:-:S04]  /*19b30*/  IMAD.WIDE.U32 R6, R7, UR6, RZ ;  /* 0x0000000607067c25 */ /* 0x000fc8000f8e00ff */
[----:B------:R-:W-:Y:S01]  /*19b40*/  IMAD.X R3, RZ, RZ, RZ, P1 ;  /* 0x000000ffff037224 */ /* 0x000fe200008e06ff */
[----:B------:R-:W-:Y:S01]  /*19b50*/  IADD3 RZ, P1, R7, R4, RZ ;  /* 0x0000000407ff7210 */ /* 0x000fe20007f3e0ff */
[----:B------:R-:W-:-:S04]  /*19b60*/  IMAD.MOV.U32 R2, RZ, RZ, R5 ;  /* 0x000000ffff027224 */ /* 0x000fc800078e0005 */
[----:B------:R-:W-:-:S08]  /*19b70*/  IMAD.WIDE.U32.X R2, R15, UR7, R2, P1 ;  /* 0x000000070f027c25 */ /* 0x000fd000088e0402 */
.L_x_436:
[--C-:B------:R-:W-:Y:S01]  /*19b80*/  SHF.R.U64 R6, R2, UR9, R3.reuse ;  /* 0x0000000902067c19 */ /* 0x100fe20008001203 */
[----:B------:R-:W-:Y:S01]  /*19b90*/  ULDC.64 UR6, c[0x0][0x620] ;  /* 0x0001880000067ab9 */ /* 0x000fe20000000a00 */
[----:B------:R-:W-:Y:S01]  /*19ba0*/  SHF.R.U32.HI R2, RZ, UR9, R3 ;  /* 0x00000009ff027c19 */ /* 0x000fe20008011603 */
[----:B------:R-:W-:Y:S01]  /*19bb0*/  IMAD.MOV.U32 R3, RZ, RZ, R17 ;  /* 0x000000ffff037224 */ /* 0x000fe200078e0011 */
[----:B------:R-:W-:Y:S01]  /*19bc0*/  IADD3 R5, P1, RZ, -R6, RZ ;  /* 0x80000006ff057210 */ /* 0x000fe20007f3e0ff */
[----:B------:R-:W2:Y:S01]  /*19bd0*/  LDC R18, c[0x0][0x144] ;  /* 0x00005100ff127b82 */ /* 0x000ea20000000800 */
[----:B0-----:R-:W-:Y:S01]  /*19be0*/  I2FP.F32.U32 R7, R13 ;  /* 0x0000000d00077245 */ /* 0x001fe20000201000 */
[----:B------:R-:W-:Y:S01]  /*19bf0*/  ULDC.64 UR10, c[0x0][0x640] ;  /* 0x00019000000a7ab9 */ /* 0x000fe20000000a00 */
[----:B------:R-:W-:Y:S01]  /*19c00*/  ULDC UR8, c[0x0][0x608] ;  /* 0x0001820000087ab9 */ /* 0x000fe20000000800 */
[----:B------:R-:W-:Y:S01]  /*19c10*/  IMAD.X R2, RZ, RZ, ~R2, P1 ;  /* 0x000000ffff027224 */ /* 0x000fe200008e0e02 */
[----:B------:R-:W-:-:S03]  /*19c20*/  ISETP.NE.U32.AND P1, PT, RZ, UR10, PT ;  /* 0x0000000aff007c0c */ /* 0x000fc6000bf25070 */
[----:B------:R-:W-:Y:S01]  /*19c30*/  IMAD R4, R2, UR6, RZ ;  /* 0x0000000602047c24 */ /* 0x000fe2000f8e02ff */
[----:B------:R-:W-:Y:S01]  /*19c40*/  ISETP.NE.AND.EX P1, PT, RZ, UR11, PT, P1 ;  /* 0x0000000bff007c0c */ /* 0x000fe2000bf25310 */
[----:B------:R-:W-:Y:S02]  /*19c50*/  IMAD.MOV.U32 R2, RZ, RZ, R14 ;  /* 0x000000ffff027224 */ /* 0x000fe400078e000e */
[----:B------:R-:W0:Y:S02]  /*19c60*/  LDC R14, c[0x0][0x148] ;  /* 0x00005200ff0e7b82 */ /* 0x000e240000000800 */
[----:B------:R-:W-:Y:S01]  /*19c70*/  IMAD.WIDE.U32 R2, R5, UR6, R2 ;  /* 0x0000000605027c25 */ /* 0x000fe2000f8e0002 */
[----:B------:R-:W-:-:S03]  /*19c80*/  ULDC UR6, c[0x0][0x150] ;  /* 0x0000540000067ab9 */ /* 0x000fc60000000800 */
[----:B------:R-:W-:Y:S02]  /*19c90*/  IMAD R5, R5, UR7, R4 ;  /* 0x0000000705057c24 */ /* 0x000fe4000f8e0204 */
[----:B------:R-:W-:Y:S01]  /*19ca0*/  FMUL R4, R7, UR6 ;  /* 0x0000000607047c20 */ /* 0x000fe20008400000 */
[----:B------:R-:W-:Y:S01]  /*19cb0*/  ULDC UR6, c[0x0][0x618] ;  /* 0x0001860000067ab9 */ /* 0x000fe20000000800 */
[----:B------:R-:W-:Y:S01]  /*19cc0*/  ULDC UR7, c[0x0][0x154] ;  /* 0x0000550000077ab9 */ /* 0x000fe20000000800 */
[----:B------:R-:W-:-:S03]  /*19cd0*/  IMAD.IADD R3, R3, 0x1, R5 ;  /* 0x0000000103037824 */ /* 0x000fc600078e0205 */
[----:B------:R-:W3:Y:S02]  /*19ce0*/  F2I.U32.TRUNC.NTZ R4, R4 ;  /* 0x0000000400047305 */ /* 0x000ee4000020f000 */
[----:B------:R-:W-:Y:S02]  /*19cf0*/  SHF.R.U64 R7, R2, UR6, R3 ;  /* 0x0000000602077c19 */ /* 0x000fe40008001203 */
[----:B-1----:R-:W-:-:S05]  /*19d00*/  I2FP.F32.U32 R2, R11 ;  /* 0x0000000b00027245 */ /* 0x002fca0000201000 */
[----:B------:R-:W-:Y:S01]  /*19d10*/  FMUL R5, R2, UR7 ;  /* 0x0000000702057c20 */ /* 0x000fe20008400000 */
[----:B------:R-:W-:Y:S01]  /*19d20*/  SHF.R.U32.HI R2, RZ, UR6, R3 ;  /* 0x00000006ff027c19 */ /* 0x000fe20008011603 */
[----:B------:R-:W-:Y:S02]  /*19d30*/  ULDC UR6, c[0x0][0x658] ;  /* 0x0001960000067ab9 */ /* 0x000fe40000000800 */
[----:B------:R1:W4:Y:S01]  /*19d40*/  F2I.U32.TRUNC.NTZ R17, R5 ;  /* 0x0000000500117305 */ /* 0x000322000020f000 */
[--C-:B------:R-:W-:Y:S02]  /*19d50*/  SHF.R.U64 R16, R7, UR8, R2.reuse ;  /* 0x0000000807107c19 */ /* 0x100fe40008001202 */
[----:B------:R-:W-:Y:S01]  /*19d60*/  SHF.R.U32.HI R3, RZ, UR8, R2 ;  /* 0x00000008ff037c19 */ /* 0x000fe20008011602 */
[----:B---3--:R-:W-:-:S03]  /*19d70*/  IMAD.MOV R2, RZ, RZ, -R4 ;  /* 0x000000ffff027224 */ /* 0x008fc600078e0a04 */
[----:B------:R-:W-:Y:S01]  /*19d80*/  SHF.R.U64 R15, R16, UR6, R3 ;  /* 0x00000006100f7c19 */ /* 0x000fe20008001203 */
[----:B--2---:R-:W-:Y:S01]  /*19d90*/  IMAD R19, R18, R2, R13 ;  /* 0x0000000212137224 */ /* 0x004fe200078e020d */
[----:B------:R-:W-:-:S03]  /*19da0*/  SHF.R.U32.HI R4, RZ, UR6, R3 ;  /* 0x00000006ff047c19 */ /* 0x000fc60008011603 */
[----:B------:R-:W-:Y:S02]  /*19db0*/  IMAD.MOV.U32 R2, RZ, RZ, R15 ;  /* 0x000000ffff027224 */ /* 0x000fe400078e000f */
[----:B------:R-:W-:Y:S01]  /*19dc0*/  IMAD.MOV.U32 R3, RZ, RZ, R4 ;  /* 0x000000ffff037224 */ /* 0x000fe200078e0004 */
[----:B-1--4-:R-:W-:Y:S06]  /*19dd0*/  @!P1 BRA `(.L_x_437) ;  /* 0x0000000000289947 */ /* 0x012fec0003800000 */
[----:B------:R-:W-:Y:S02]  /*19de0*/  ULDC UR6, c[0x0][0x64c] ;  /* 0x0001930000067ab9 */ /* 0x000fe40000000800 */
[----:B------:R-:W-:-:S05]  /*19df0*/  IADD3 R3, P1, R15, UR6, RZ ;  /* 0x000000060f037c10 */ /* 0x000fca000ff3e0ff */
[----:B------:R-:W-:-:S04]  /*19e00*/  IMAD.X R13, RZ, RZ, R4, P1 ;  /* 0x000000ffff0d7224 */ /* 0x000fc800008e0604 */
[----:B------:R-:W-:-:S04]  /*19e10*/  IMAD.WIDE.U32 R4, R13, UR10, RZ ;  /* 0x0000000a0d047c25 */ /* 0x000fc8000f8e00ff */
[----:B------:R-:W-:-:S04]  /*19e20*/  IMAD.WIDE.U32 R4, P1, R3, UR11, R4 ;  /* 0x0000000b03047c25 */ /* 0x000fc8000f820004 */
[----:B------:R-:W-:-:S04]  /*19e30*/  IMAD.WIDE.U32 R2, R3, UR10, RZ ;  /* 0x0000000a03027c25 */ /* 0x000fc8000f8e00ff */
[----:B------:R-:W-:Y:S01]  /*19e40*/  IMAD.MOV.U32 R2, RZ, RZ, R5 ;  /* 0x000000ffff027224 */ /* 0x000fe200078e0005 */
[----:B------:R-:W-:Y:S01]  /*19e50*/  IADD3 RZ, P4, R3, R4, RZ ;  /* 0x0000000403ff7210 */ /* 0x000fe20007f9e0ff */
[----:B------:R-:W-:-:S04]  /*19e60*/  IMAD.X R3, RZ, RZ, RZ, P1 ;  /* 0x000000ffff037224 */ /* 0x000fc800008e06ff */
[----:B------:R-:W-:-:S08]  /*19e70*/  IMAD.WIDE.U32.X R2, R13, UR11, R2, P4 ;  /* 0x0000000b0d027c25 */ /* 0x000fd0000a0e0402 */
.L_x_437:
[----:B------:R-:W-:Y:S01]  /*19e80*/  ULDC UR6, c[0x0][0x648] ;  /* 0x0001920000067ab9 */ /* 0x000fe20000000800 */
[----:B------:R-:W-:Y:S01]  /*19e90*/  IMAD.MOV R17, RZ, RZ, -R17 ;  /* 0x000000ffff117224 */ /* 0x000fe200078e0a11 */
[----:B------:R-:W-:Y:S01]  /*19ea0*/  SHF.R.U64 R3, R2, UR6, R3 ;  /* 0x0000000602037c19 */ /* 0x000fe20008001203 */
[----:B------:R-:W-:Y:S01]  /*19eb0*/  ULDC UR6, c[0x0][0x638] ;  /* 0x00018e0000067ab9 */ /* 0x000fe20000000800 */
[----:B------:R-:W-:Y:S01]  /*19ec0*/  LOP3.LUT R16, R16, UR19, RZ, 0xc0, !PT ;  /* 0x0000001310107c12 */ /* 0x000fe2000f8ec0ff */
[----:B0-----:R-:W-:Y:S01]  /*19ed0*/  @P3 IMAD R19, R14, R17, R11 ;  /* 0x000000110e133224 */ /* 0x001fe200078e020b */
[----:B------:R-:W-:Y:S01]  /*19ee0*/  LOP3.LUT R14, R7, UR4, RZ, 0xc0, !PT ;  /* 0x00000004070e7c12 */ /* 0x000fe2000f8ec0ff */
[----:B------:R-:W-:Y:S01]  /*19ef0*/  IMAD.MOV R2, RZ, RZ, -R3 ;  /* 0x000000ffff027224 */ /* 0x000fe200078e0a03 */
[----:B------:R-:W-:Y:S01]  /*19f00*/  ULDC UR7, c[0x0][0x610] ;  /* 0x0001840000077ab9 */ /* 0x000fe20000000800 */
[----:B------:R-:W-:Y:S02]  /*19f10*/  IMAD R4, R3, UR5, R16 ;  /* 0x0000000503047c24 */ /* 0x000fe4000f8e0210 */
[----:B------:R-:W-:Y:S01]  /*19f20*/  IMAD R15, R2, UR6, R15 ;  /* 0x00000006020f7c24 */ /* 0x000fe2000f8e020f */
[----:B------:R-:W-:Y:S01]  /*19f30*/  ULDC UR6, c[0x0][0x600] ;  /* 0x0001800000067ab9 */ /* 0x000fe20000000800 */
[----:B------:R-:W-:-:S02]  /*19f40*/  IMAD R4, R4, UR7, R19 ;  /* 0x0000000704047c24 */ /* 0x000fc4000f8e0213 */
[----:B------:R-:W-:Y:S02]  /*19f50*/  IMAD R15, R15, UR6, R14 ;  /* 0x000000060f0f7c24 */ /* 0x000fe4000f8e020e */
[----:B------:R-:W-:-:S03]  /*19f60*/  IMAD.MOV.U32 R2, RZ, RZ, 0x1 ;  /* 0x00000001ff027424 */ /* 0x000fc600078e00ff */
[----:B------:R-:W-:Y:S02]  /*19f70*/  SEL R5, R15, R4, !P3 ;  /* 0x000000040f057207 */ /* 0x000fe40005800000 */
[----:B------:R-:W-:-:S07]  /*19f80*/  SEL R4, R4, R15, !P3 ;  /* 0x0000000f04047207 */ /* 0x000fce0005800000 */
.L_x_435:
[----:B------:R-:W-:Y:S05]  /*19f90*/  BSYNC B1 ;  /* 0x0000000000017941 */ /* 0x000fea0003800000 */
.L_x_434:
[----:B------:R-:W-:-:S13]  /*19fa0*/  LOP3.LUT P1, RZ, R2, 0xff, RZ, 0xc0, !PT ;  /* 0x000000ff02ff7812 */ /* 0x000fda000782c0ff */
[----:B------:R-:W-:Y:S05]  /*19fb0*/  @P1 BRA `(.L_x_438) ;  /* 0xfffffff400301947 */ /* 0x000fea000383ffff */
[----:B------:R-:W-:Y:S05]  /*19fc0*/  BSYNC B0 ;  /* 0x0000000000007941 */ /* 0x000fea0003800000 */
.L_x_426:
[----:B------:R-:W-:-:S03]  /*19fd0*/  UMOV UR6, 0xffffffff ;  /* 0xffffffff00067882 */ /* 0x000fc60000000000 */
[----:B------:R-:W-:Y:S05]  /*19fe0*/  BRA.DIV UR6, `(.L_x_439) ;  /* 0x0000000a06907947 */ /* 0x000fea000b800000 */
[----:B------:R-:W-:-:S13]  /*19ff0*/  ELECT P0, URZ, PT ;  /* 0x00000000003f782f */ /* 0x000fda0003800000 */
.L_x_463:
[----:B------:R-:W-:Y:S04]  /*1a000*/  BSSY B0, `(.L_x_440) ;  /* 0x0000086000007945 */ /* 0x000fe80003800000 */
[----:B------:R-:W-:Y:S05]  /*1a010*/  @!P0 BRA `(.L_x_441) ;  /* 0x0000000800108947 */ /* 0x000fea0003800000 */
[----:B------:R-:W-:-:S04]  /*1a020*/  ULOP3.LUT UR6, UR13, 0x2, URZ, 0xfc, !UPT ;  /* 0x000000020d067892 */ /* 0x000fc8000f8efc3f */
[----:B------:R-:W-:-:S06]  /*1a030*/  UISETP.NE.AND UP0, UPT, UR6, 0x3, UPT ;  /* 0x000000030600788c */ /* 0x000fcc000bf05270 */
[----:B------:R-:W-:-:S13]  /*1a040*/  PLOP3.LUT P0, PT, PT, PT, UP0, 0x80, 0x0 ;  /* 0x000000000000781c */ /* 0x000fda0003f0f008 */
[----:B------:R-:W-:Y:S05]  /*1a050*/  @!P0 BRA `(.L_x_442) ;  /* 0x0000000000048947 */ /* 0x000fea0003800000 */
[----:B------:R-:W-:Y:S01]  /*1a060*/  BPT.TRAP 0x1 ;  /* 0x000000040000795c */ /* 0x000fe20000300000 */
.L_x_442:
[----:B------:R-:W0:Y:S01]  /*1a070*/  S2R R3, SR_CgaCtaId ;  /* 0x0000000000037919 */ /* 0x000e220000008800 */
[----:B------:R-:W-:-:S04]  /*1a080*/  MOV R2, 0x400 ;  /* 0x0000040000027802 */ /* 0x000fc80000000f00 */
[----:B0-----:R-:W-:Y:S02]  /*1a090*/  LEA R3, R3, R2, 0x18 ;  /* 0x0000000203037211 */ /* 0x001fe400078ec0ff */
[----:B------:R-:W-:-:S03]  /*1a0a0*/  SHF.L.U32 R2, R0, 0x1f, RZ ;  /* 0x0000001f00027819 */ /* 0x000fc600000006ff */
[----:B------:R-:W-:-:S04]  /*1a0b0*/  VIADD R3, R3, 0x70 ;  /* 0x0000007003037836 */ /* 0x000fc80000000000 */
[C---:B------:R-:W-:Y:S02]  /*1a0c0*/  IMAD R7, R10.reuse, 0x8, R3 ;  /* 0x000000080a077824 */ /* 0x040fe400078e0203 */
[----:B------:R-:W-:Y:S02]  /*1a0d0*/  VIADD R10, R10, 0x1 ;  /* 0x000000010a0a7836 */ /* 0x000fe40000000000 */
[----:B------:R-:W0:Y:S03]  /*1a0e0*/  SYNCS.PHASECHK.TRANS64.TRYWAIT P0, [R7+URZ], R2 ;  /* 0x00000002070075a7 */ /* 0x000e26000800017f */
[----:B------:R-:W-:-:S04]  /*1a0f0*/  ISETP.NE.AND P1, PT, R10, 0xe, PT ;  /* 0x0000000e0a00780c */ /* 0x000fc80003f25270 */
[----:B------:R-:W-:Y:S02]  /*1a100*/  SEL R5, RZ, 0x1, P1 ;  /* 0x00000001ff057807 */ /* 0x000fe40000800000 */
[----:B------:R-:W-:Y:S02]  /*1a110*/  SEL R10, R10, RZ, P1 ;  /* 0x000000ff0a0a7207 */ /* 0x000fe40000800000 */
[----:B------:R-:W-:-:S03]  /*1a120*/  LOP3.LUT R5, R0, R5, RZ, 0x3c, !PT ;  /* 0x0000000500057212 */ /* 0x000fc600078e3cff */
[----:B------:R-:W-:Y:S01]  /*1a130*/  IMAD R9, R10, 0x8, R3 ;  /* 0x000000080a097824 */ /* 0x000fe200078e0203 */
[----:B------:R-:W-:Y:S01]  /*1a140*/  SHF.L.U32 R4, R5, 0x1f, RZ ;  /* 0x0000001f05047819 */ /* 0x000fe200000006ff */
[----:B0-----:R-:W-:Y:S06]  /*1a150*/  @!P0 BRA `(.L_x_443) ;  /* 0x0000000800588947 */ /* 0x001fec0003800000 */
.L_x_464:
[----:B------:R-:W1:Y:S01]  /*1a160*/  SYNCS.PHASECHK.TRANS64.TRYWAIT P0, [R9+URZ], R4 ;  /* 0x00000004090075a7 */ /* 0x000e62000800017f */
[----:B------:R-:W-:-:S05]  /*1a170*/  VIADD R0, R10, 0x1 ;  /* 0x000000010a007836 */ /* 0x000fca0000000000 */
[----:B------:R-:W-:-:S04]  /*1a180*/  ISETP.NE.AND P1, PT, R0, 0xe, PT ;  /* 0x0000000e0000780c */ /* 0x000fc80003f25270 */
[----:B0-----:R-:W-:Y:S02]  /*1a190*/  SEL R2, RZ, 0x1, P1 ;  /* 0x00000001ff027807 */ /* 0x001fe40000800000 */
[----:B------:R-:W-:Y:S02]  /*1a1a0*/  SEL R0, R0, RZ, P1 ;  /* 0x000000ff00007207 */ /* 0x000fe40000800000 */
[----:B------:R-:W-:-:S03]  /*1a1b0*/  LOP3.LUT R7, R5, R2, RZ, 0x3c, !PT ;  /* 0x0000000205077212 */ /* 0x000fc600078e3cff */
[----:B------:R-:W-:Y:S01]  /*1a1c0*/  IMAD R6, R0, 0x8, R3 ;  /* 0x0000000800067824 */ /* 0x000fe200078e0203 */
[----:B------:R-:W-:Y:S01]  /*1a1d0*/  SHF.L.U32 R5, R7, 0x1f, RZ ;  /* 0x0000001f07057819 */ /* 0x000fe200000006ff */
[----:B-1----:R-:W-:Y:S06]  /*1a1e0*/  @!P0 BRA `(.L_x_444) ;  /* 0x0000000800488947 */ /* 0x002fec0003800000 */
.L_x_465:
[----:B------:R-:W1:Y:S01]  /*1a1f0*/  SYNCS.PHASECHK.TRANS64.TRYWAIT P0, [R6+URZ], R5 ;  /* 0x00000005060075a7 */ /* 0x000e62000800017f */
[----:B------:R-:W-:-:S05]  /*1a200*/  VIADD R0, R0, 0x1 ;  /* 0x0000000100007836 */ /* 0x000fca0000000000 */
[----:B------:R-:W-:-:S04]  /*1a210*/  ISETP.NE.AND P1, PT, R0, 0xe, PT ;  /* 0x0000000e0000780c */ /* 0x000fc80003f25270 */
[----:B------:R-:W-:Y:S02]  /*1a220*/  SEL R2, RZ, 0x1, P1 ;  /* 0x00000001ff027807 */ /* 0x000fe40000800000 */
[----:B------:R-:W-:Y:S02]  /*1a230*/  SEL R0, R0, RZ, P1 ;  /* 0x000000ff00007207 */ /* 0x000fe40000800000 */
[----:B------:R-:W-:-:S03]  /*1a240*/  LOP3.LUT R7, R7, R2, RZ, 0x3c, !PT ;  /* 0x0000000207077212 */ /* 0x000fc600078e3cff */
[----:B0-----:R-:W-:Y:S01]  /*1a250*/  IMAD R9, R0, 0x8, R3 ;  /* 0x0000000800097824 */ /* 0x001fe200078e0203 */
[----:B------:R-:W-:Y:S01]  /*1a260*/  SHF.L.U32 R4, R7, 0x1f, RZ ;  /* 0x0000001f07047819 */ /* 0x000fe200000006ff */
[----:B-1----:R-:W-:Y:S06]  /*1a270*/  @!P0 BRA `(.L_x_445) ;  /* 0x0000000800388947 */ /* 0x002fec0003800000 */
.L_x_466:
        /* <DEDUP_REMOVED lines=9> */
.L_x_467:
        /* <DEDUP_REMOVED lines=9> */
.L_x_468:
        /* <DEDUP_REMOVED lines=9> */
.L_x_469:
        /* <DEDUP_REMOVED lines=9> */
.L_x_470:
        /* <DEDUP_REMOVED lines=9> */
.L_x_471:
        /* <DEDUP_REMOVED lines=9> */
.L_x_472:
        /* <DEDUP_REMOVED lines=9> */
.L_x_473:
        /* <DEDUP_REMOVED lines=9> */
.L_x_474:
        /* <DEDUP_REMOVED lines=9> */
.L_x_475:
[----:B------:R-:W1:Y:S01]  /*1a790*/  SYNCS.PHASECHK.TRANS64.TRYWAIT P0, [R6+URZ], R5 ;  /* 0x00000005060075a7 */ /* 0x000e62000800017f */
[----:B------:R-:W-:-:S05]  /*1a7a0*/  VIADD R0, R0, 0x1 ;  /* 0x0000000100007836 */ /* 0x000fca0000000000 */
[----:B------:R-:W-:-:S04]  /*1a7b0*/  ISETP.NE.AND P1, PT, R0, 0xe, PT ;  /* 0x0000000e0000780c */ /* 0x000fc80003f25270 */
[----:B------:R-:W-:Y:S02]  /*1a7c0*/  SEL R2, RZ, 0x1, P1 ;  /* 0x00000001ff027807 */ /* 0x000fe40000800000 */
[----:B------:R-:W-:Y:S02]  /*1a7d0*/  SEL R0, R0, RZ, P1 ;  /* 0x000000ff00007207 */ /* 0x000fe40000800000 */
[----:B------:R-:W-:Y:S01]  /*1a7e0*/  LOP3.LUT R2, R7, R2, RZ, 0x3c, !PT ;  /* 0x0000000207027212 */ /* 0x000fe200078e3cff */
[----:B-1----:R-:W-:Y:S06]  /*1a7f0*/  @!P0 BRA `(.L_x_455) ;  /* 0x0000000400a08947 */ /* 0x002fec0003800000 */
.L_x_476:
[----:B------:R-:W-:Y:S01]  /*1a800*/  IMAD R3, R0, 0x8, R3 ;  /* 0x0000000800037824 */ /* 0x000fe200078e0203 */
[----:B------:R-:W-:-:S07]  /*1a810*/  SHF.L.U32 R0, R2, 0x1f, RZ ;  /* 0x0000001f02007819 */ /* 0x000fce00000006ff */
.L_x_456:
[----:B--2---:R2:W3:Y:S02]  /*1a820*/  SYNCS.PHASECHK.TRANS64.TRYWAIT P0, [R3+URZ], R0 ;  /* 0x00000000030075a7 */ /* 0x0044e4000800017f */
[----:B---3--:R-:W-:Y:S05]  /*1a830*/  @!P0 NANOSLEEP.SYNCS 0x989680 ;  /* 0x009896800000895d */ /* 0x008fea0003900000 */
[----:B------:R-:W3:Y:S02]  /*1a840*/  @!P0 SYNCS.PHASECHK.TRANS64 P0, [R3+URZ], R0 ;  /* 0x00000000030085a7 */ /* 0x000ee4000800007f */
[----:B---3--:R-:W-:Y:S05]  /*1a850*/  @!P0 BRA `(.L_x_456) ;  /* 0xfffffffc00f08947 */ /* 0x008fea000383ffff */
.L_x_441:
[----:B------:R-:W-:Y:S05]  /*1a860*/  BSYNC B0 ;  /* 0x0000000000007941 */ /* 0x000fea0003800000 */
.L_x_440:
[----:B------:R-:W-:Y:S05]  /*1a870*/  EXIT ;  /* 0x000000000000794d */ /* 0x000fea0003800000 */
.L_x_18:
[----:B-1----:R-:W-:-:S04]  /*1a880*/  IMAD.U32 R3, RZ, RZ, UR7 ;  /* 0x00000007ff037e24 */ /* 0x002fc8000f8e00ff */
[----:B------:R1:W4:Y:S03]  /*1a890*/  SYNCS.PHASECHK.TRANS64.TRYWAIT P0, [R3+URZ], R0 ;  /* 0x00000000030075a7 */ /* 0x000326000800017f */
[----:B----4-:R-:W-:Y:S05]  /*1a8a0*/  @!P0 NANOSLEEP.SYNCS 0x989680 ;  /* 0x009896800000895d */ /* 0x010fea0003900000 */
[----:B------:R-:W4:Y:S02]  /*1a8b0*/  @!P0 SYNCS.PHASECHK.TRANS64 P0, [R3+URZ], R0 ;  /* 0x00000000030085a7 */ /* 0x000f24000800007f */
[----:B----4-:R-:W-:Y:S05]  /*1a8c0*/  @!P0 BRA `(.L_x_18) ;  /* 0xfffffffc00ec8947 */ /* 0x010fea000383ffff */
[----:B------:R-:W-:Y:S05]  /*1a8d0*/  BRA `(.L_x_17) ;  /* 0xfffffe7c00087947 */ /* 0x000fea000383ffff */
.L_x_24:
[----:B-----5:R1:W-:Y:S02]  /*1a8e0*/  STL [R1+0x288], R0 ;  /* 0x0002880001007387 */ /* 0x0203e40000100800 */
[----:B-1----:R-:W-:-:S04]  /*1a8f0*/  IMAD.U32 R0, RZ, RZ, UR15 ;  /* 0x0000000fff007e24 */ /* 0x002fc8000f8e00ff */
[----:B------:R1:W0:Y:S03]  /*1a900*/  SYNCS.PHASECHK.TRANS64.TRYWAIT P0, [R0+URZ], R229 ;  /* 0x000000e5000075a7 */ /* 0x000226000800017f */
[----:B0-----:R-:W-:Y:S05]  /*1a910*/  @!P0 NANOSLEEP.SYNCS 0x989680 ;  /* 0x009896800000895d */ /* 0x001fea0003900000 */
[----:B------:R1:W0:Y:S02]  /*1a920*/  @!P0 SYNCS.PHASECHK.TRANS64 P0, [R0+URZ], R229 ;  /* 0x000000e5000085a7 */ /* 0x000224000800007f */
[----:B-1----:R1:W5:Y:S02]  /*1a930*/  LDL.LU R0, [R1+0x288] ;  /* 0x0002880001007983 */ /* 0x0023640000300800 */
[----:B01----:R-:W-:Y:S05]  /*1a940*/  @!P0 BRA `(.L_x_24) ;  /* 0xfffffffc00e48947 */ /* 0x003fea000383ffff */
[----:B------:R-:W-:Y:S05]  /*1a950*/  BRA `(.L_x_23) ;  /* 0xfffffe9c00ec7947 */ /* 0x000fea000383ffff */
.L_x_427:
[----:B------:R-:W-:Y:S01]  /*1a960*/  BSSY B1, `(.L_x_457) ;  /* 0x0000006000017945 */ /* 0x000fe20003800000 */
[----:B------:R-:W-:-:S07]  /*1a970*/  IMAD.MOV.U32 R2, RZ, RZ, -0x1 ;  /* 0xffffffffff027424 */ /* 0x000fce00078e00ff */
[----:B------:R-:W-:Y:S05]  /*1a980*/  WARPSYNC.COLLECTIVE R2, `(.L_x_458) ;  /* 0x00000000020c7348 */ /* 0x000fea0003c00000 */
[----:B------:R-:W-:Y:S02]  /*1a990*/  ELECT P1, UR62, PT ;  /* 0x00000000003e782f */ /* 0x000fe40003820000 */
[----:B------:R-:W-:Y:S01]  /*1a9a0*/  MOV R2, UR62 ;  /* 0x0000003e00027c02 */ /* 0x000fe20008000f00 */
[----:B------:R-:W-:Y:S10]  /*1a9b0*/  ENDCOLLECTIVE ;  /* 0x000000000000791b */ /* 0x000ff40003800000 */
.L_x_458:
[----:B------:R-:W-:Y:S05]  /*1a9c0*/  BSYNC B1 ;  /* 0x0000000000017941 */ /* 0x000fea0003800000 */
.L_x_457:
[----:B------:R-:W-:Y:S05]  /*1a9d0*/  BRA `(.L_x_459) ;  /* 0xffffffe800b47947 */ /* 0x000fea000383ffff */
.L_x_430:
[----:B0-----:R0:W1:Y:S02]  /*1a9e0*/  SYNCS.PHASECHK.TRANS64.TRYWAIT P1, [R14+URZ+0x70], R5 ;  /* 0x000070050e0075a7 */ /* 0x001064000802017f */
[----:B-1----:R-:W-:Y:S05]  /*1a9f0*/  @!P1 NANOSLEEP.SYNCS 0x989680 ;  /* 0x009896800000995d */ /* 0x002fea0003900000 */
[----:B------:R-:W1:Y:S02]  /*1aa00*/  @!P1 SYNCS.PHASECHK.TRANS64 P1, [R14+URZ+0x70], R5 ;  /* 0x000070050e0095a7 */ /* 0x000e64000802007f */
[----:B-1----:R-:W-:Y:S05]  /*1aa10*/  @!P1 BRA `(.L_x_430) ;  /* 0xfffffffc00f09947 */ /* 0x002fea000383ffff */
[----:B------:R-:W-:Y:S05]  /*1aa20*/  BRA `(.L_x_460) ;  /* 0xffffffe800e87947 */ /* 0x000fea000383ffff */
.L_x_439:
[----:B------:R-:W-:Y:S01]  /*1aa30*/  BSSY B0, `(.L_x_461) ;  /* 0x0000006000007945 */ /* 0x000fe20003800000 */
[----:B------:R-:W-:-:S07]  /*1aa40*/  IMAD.MOV.U32 R2, RZ, RZ, -0x1 ;  /* 0xffffffffff027424 */ /* 0x000fce00078e00ff */
[----:B------:R-:W-:Y:S05]  /*1aa50*/  WARPSYNC.COLLECTIVE R2, `(.L_x_462) ;  /* 0x00000000020c7348 */ /* 0x000fea0003c00000 */
[----:B------:R-:W-:Y:S02]  /*1aa60*/  ELECT P1, UR62, PT ;  /* 0x00000000003e782f */ /* 0x000fe40003820000 */
[----:B------:R-:W-:Y:S01]  /*1aa70*/  MOV R2, UR62 ;  /* 0x0000003e00027c02 */ /* 0x000fe20008000f00 */
[----:B------:R-:W-:Y:S10]  /*1aa80*/  ENDCOLLECTIVE ;  /* 0x000000000000791b */ /* 0x000ff40003800000 */
.L_x_462:
[----:B------:R-:W-:Y:S05]  /*1aa90*/  BSYNC B0 ;  /* 0x0000000000007941 */ /* 0x000fea0003800000 */
.L_x_461:
[----:B------:R-:W-:Y:S01]  /*1aaa0*/  PLOP3.LUT P0, PT, P1, PT, PT, 0x80, 0x0 ;  /* 0x000000000000781c */ /* 0x000fe20000f0f070 */
[----:B------:R-:W-:-:S12]  /*1aab0*/  BRA `(.L_x_463) ;  /* 0xfffffff400507947 */ /* 0x000fd8000383ffff */
.L_x_443:
[----:B0-----:R0:W1:Y:S02]  /*1aac0*/  SYNCS.PHASECHK.TRANS64.TRYWAIT P0, [R7+URZ], R2 ;  /* 0x00000002070075a7 */ /* 0x001064000800017f */
[----:B-1----:R-:W-:Y:S05]  /*1aad0*/  @!P0 NANOSLEEP.SYNCS 0x989680 ;  /* 0x009896800000895d */ /* 0x002fea0003900000 */
[----:B------:R-:W1:Y:S02]  /*1aae0*/  @!P0 SYNCS.PHASECHK.TRANS64 P0, [R7+URZ], R2 ;  /* 0x00000002070085a7 */ /* 0x000e64000800007f */
[----:B-1----:R-:W-:Y:S05]  /*1aaf0*/  @!P0 BRA `(.L_x_443) ;  /* 0xfffffffc00f08947 */ /* 0x002fea000383ffff */
[----:B------:R-:W-:Y:S05]  /*1ab00*/  BRA `(.L_x_464) ;  /* 0xfffffff400947947 */ /* 0x000fea000383ffff */
.L_x_444:
[----:B0-----:R0:W1:Y:S02]  /*1ab10*/  SYNCS.PHASECHK.TRANS64.TRYWAIT P0, [R9+URZ], R4 ;  /* 0x00000004090075a7 */ /* 0x001064000800017f */
[----:B-1----:R-:W-:Y:S05]  /*1ab20*/  @!P0 NANOSLEEP.SYNCS 0x989680 ;  /* 0x009896800000895d */ /* 0x002fea0003900000 */
[----:B------:R-:W1:Y:S02]  /*1ab30*/  @!P0 SYNCS.PHASECHK.TRANS64 P0, [R9+URZ], R4 ;  /* 0x00000004090085a7 */ /* 0x000e64000800007f */
[----:B-1----:R-:W-:Y:S05]  /*1ab40*/  @!P0 BRA `(.L_x_444) ;  /* 0xfffffffc00f08947 */ /* 0x002fea000383ffff */
[----:B------:R-:W-:Y:S05]  /*1ab50*/  BRA `(.L_x_465) ;  /* 0xfffffff400a47947 */ /* 0x000fea000383ffff */
.L_x_445:
[----:B0-----:R0:W1:Y:S02]  /*1ab60*/  SYNCS.PHASECHK.TRANS64.TRYWAIT P0, [R6+URZ], R5 ;  /* 0x00000005060075a7 */ /* 0x001064000800017f */
[----:B-1----:R-:W-:Y:S05]  /*1ab70*/  @!P0 NANOSLEEP.SYNCS 0x989680 ;  /* 0x009896800000895d */ /* 0x002fea0003900000 */
[----:B------:R-:W1:Y:S02]  /*1ab80*/  @!P0 SYNCS.PHASECHK.TRANS64 P0, [R6+URZ], R5 ;  /* 0x00000005060085a7 */ /* 0x000e64000800007f */
[----:B-1----:R-:W-:Y:S05]  /*1ab90*/  @!P0 BRA `(.L_x_445) ;  /* 0xfffffffc00f08947 */ /* 0x002fea000383ffff */
[----:B------:R-:W-:Y:S05]  /*1aba0*/  BRA `(.L_x_466) ;  /* 0xfffffff400b47947 */ /* 0x000fea000383ffff */
.L_x_446:
[----:B0-----:R0:W1:Y:S02]  /*1abb0*/  SYNCS.PHASECHK.TRANS64.TRYWAIT P0, [R9+URZ], R4 ;  /* 0x00000004090075a7 */ /* 0x001064000800017f */
[----:B-1----:R-:W-:Y:S05]  /*1abc0*/  @!P0 NANOSLEEP.SYNCS 0x989680 ;  /* 0x009896800000895d */ /* 0x002fea0003900000 */
[----:B------:R-:W1:Y:S02]  /*1abd0*/  @!P0 SYNCS.PHASECHK.TRANS64 P0, [R9+URZ], R4 ;  /* 0x00000004090085a7 */ /* 0x000e64000800007f */
[----:B-1----:R-:W-:Y:S05]  /*1abe0*/  @!P0 BRA `(.L_x_446) ;  /* 0xfffffffc00f08947 */ /* 0x002fea000383ffff */
[----:B------:R-:W-:Y:S05]  /*1abf0*/  BRA `(.L_x_467) ;  /* 0xfffffff400c47947 */ /* 0x000fea000383ffff */
.L_x_447:
[----:B0-----:R0:W1:Y:S02]  /*1ac00*/  SYNCS.PHASECHK.TRANS64.TRYWAIT P0, [R6+URZ], R5 ;  /* 0x00000005060075a7 */ /* 0x001064000800017f */
[----:B-1----:R-:W-:Y:S05]  /*1ac10*/  @!P0 NANOSLEEP.SYNCS 0x989680 ;  /* 0x009896800000895d */ /* 0x002fea0003900000 */
[----:B------:R-:W1:Y:S02]  /*1ac20*/  @!P0 SYNCS.PHASECHK.TRANS64 P0, [R6+URZ], R5 ;  /* 0x00000005060085a7 */ /* 0x000e64000800007f */
[----:B-1----:R-:W-:Y:S05]  /*1ac30*/  @!P0 BRA `(.L_x_447) ;  /* 0xfffffffc00f08947 */ /* 0x002fea000383ffff */
[----:B------:R-:W-:Y:S05]  /*1ac40*/  BRA `(.L_x_468) ;  /* 0xfffffff400d47947 */ /* 0x000fea000383ffff */
.L_x_448:
[----:B0-----:R0:W1:Y:S02]  /*1ac50*/  SYNCS.PHASECHK.TRANS64.TRYWAIT P0, [R9+URZ], R4 ;  /* 0x00000004090075a7 */ /* 0x001064000800017f */
[----:B-1----:R-:W-:Y:S05]  /*1ac60*/  @!P0 NANOSLEEP.SYNCS 0x989680 ;  /* 0x009896800000895d */ /* 0x002fea0003900000 */
[----:B------:R-:W1:Y:S02]  /*1ac70*/  @!P0 SYNCS.PHASECHK.TRANS64 P0, [R9+URZ], R4 ;  /* 0x00000004090085a7 */ /* 0x000e64000800007f */
[----:B-1----:R-:W-:Y:S05]  /*1ac80*/  @!P0 BRA `(.L_x_448) ;  /* 0xfffffffc00f08947 */ /* 0x002fea000383ffff */
[----:B------:R-:W-:Y:S05]  /*1ac90*/  BRA `(.L_x_469) ;  /* 0xfffffff400e47947 */ /* 0x000fea000383ffff */
.L_x_449:
[----:B0-----:R0:W1:Y:S02]  /*1aca0*/  SYNCS.PHASECHK.TRANS64.TRYWAIT P0, [R6+URZ], R5 ;  /* 0x00000005060075a7 */ /* 0x001064000800017f */
[----:B-1----:R-:W-:Y:S05]  /*1acb0*/  @!P0 NANOSLEEP.SYNCS 0x989680 ;  /* 0x009896800000895d */ /* 0x002fea0003900000 */
[----:B------:R-:W1:Y:S02]  /*1acc0*/  @!P0 SYNCS.PHASECHK.TRANS64 P0, [R6+URZ], R5 ;  /* 0x00000005060085a7 */ /* 0x000e64000800007f */
[----:B-1----:R-:W-:Y:S05]  /*1acd0*/  @!P0 BRA `(.L_x_449) ;  /* 0xfffffffc00f08947 */ /* 0x002fea000383ffff */
[----:B------:R-:W-:Y:S05]  /*1ace0*/  BRA `(.L_x_470) ;  /* 0xfffffff400f47947 */ /* 0x000fea000383ffff */
.L_x_450:
[----:B0-----:R0:W1:Y:S02]  /*1acf0*/  SYNCS.PHASECHK.TRANS64.TRYWAIT P0, [R9+URZ], R4 ;  /* 0x00000004090075a7 */ /* 0x001064000800017f */
[----:B-1----:R-:W-:Y:S05]  /*1ad00*/  @!P0 NANOSLEEP.SYNCS 0x989680 ;  /* 0x009896800000895d */ /* 0x002fea0003900000 */
[----:B------:R-:W1:Y:S02]  /*1ad10*/  @!P0 SYNCS.PHASECHK.TRANS64 P0, [R9+URZ], R4 ;  /* 0x00000004090085a7 */ /* 0x000e64000800007f */
[----:B-1----:R-:W-:Y:S05]  /*1ad20*/  @!P0 BRA `(.L_x_450) ;  /* 0xfffffffc00f08947 */ /* 0x002fea000383ffff */
[----:B------:R-:W-:Y:S05]  /*1ad30*/  BRA `(.L_x_471) ;  /* 0xfffffff800047947 */ /* 0x000fea000383ffff */
.L_x_451:
[----:B0-----:R0:W1:Y:S02]  /*1ad40*/  SYNCS.PHASECHK.TRANS64.TRYWAIT P0, [R6+URZ], R5 ;  /* 0x00000005060075a7 */ /* 0x001064000800017f */
[----:B-1----:R-:W-:Y:S05]  /*1ad50*/  @!P0 NANOSLEEP.SYNCS 0x989680 ;  /* 0x009896800000895d */ /* 0x002fea0003900000 */
[----:B------:R-:W1:Y:S02]  /*1ad60*/  @!P0 SYNCS.PHASECHK.TRANS64 P0, [R6+URZ], R5 ;  /* 0x00000005060085a7 */ /* 0x000e64000800007f */
[----:B-1----:R-:W-:Y:S05]  /*1ad70*/  @!P0 BRA `(.L_x_451) ;  /* 0xfffffffc00f08947 */ /* 0x002fea000383ffff */
[----:B------:R-:W-:Y:S05]  /*1ad80*/  BRA `(.L_x_472) ;  /* 0xfffffff800147947 */ /* 0x000fea000383ffff */
.L_x_452:
[----:B0-----:R0:W1:Y:S02]  /*1ad90*/  SYNCS.PHASECHK.TRANS64.TRYWAIT P0, [R9+URZ], R4 ;  /* 0x00000004090075a7 */ /* 0x001064000800017f */
[----:B-1----:R-:W-:Y:S05]  /*1ada0*/  @!P0 NANOSLEEP.SYNCS 0x989680 ;  /* 0x009896800000895d */ /* 0x002fea0003900000 */
[----:B------:R-:W1:Y:S02]  /*1adb0*/  @!P0 SYNCS.PHASECHK.TRANS64 P0, [R9+URZ], R4 ;  /* 0x00000004090085a7 */ /* 0x000e64000800007f */
[----:B-1----:R-:W-:Y:S05]  /*1adc0*/  @!P0 BRA `(.L_x_452) ;  /* 0xfffffffc00f08947 */ /* 0x002fea000383ffff */
[----:B------:R-:W-:Y:S05]  /*1add0*/  BRA `(.L_x_473) ;  /* 0xfffffff800247947 */ /* 0x000fea000383ffff */
.L_x_453:
[----:B0-----:R0:W1:Y:S02]  /*1ade0*/  SYNCS.PHASECHK.TRANS64.TRYWAIT P0, [R6+URZ], R5 ;  /* 0x00000005060075a7 */ /* 0x001064000800017f */
[----:B-1----:R-:W-:Y:S05]  /*1adf0*/  @!P0 NANOSLEEP.SYNCS 0x989680 ;  /* 0x009896800000895d */ /* 0x002fea0003900000 */
[----:B------:R-:W1:Y:S02]  /*1ae00*/  @!P0 SYNCS.PHASECHK.TRANS64 P0, [R6+URZ], R5 ;  /* 0x00000005060085a7 */ /* 0x000e64000800007f */
[----:B-1----:R-:W-:Y:S05]  /*1ae10*/  @!P0 BRA `(.L_x_453) ;  /* 0xfffffffc00f08947 */ /* 0x002fea000383ffff */
[----:B------:R-:W-:Y:S05]  /*1ae20*/  BRA `(.L_x_474) ;  /* 0xfffffff800347947 */ /* 0x000fea000383ffff */
.L_x_454:
[----:B0-----:R0:W1:Y:S02]  /*1ae30*/  SYNCS.PHASECHK.TRANS64.TRYWAIT P0, [R9+URZ], R4 ;  /* 0x00000004090075a7 */ /* 0x001064000800017f */
[----:B-1----:R-:W-:Y:S05]  /*1ae40*/  @!P0 NANOSLEEP.SYNCS 0x989680 ;  /* 0x009896800000895d */ /* 0x002fea0003900000 */
[----:B------:R-:W1:Y:S02]  /*1ae50*/  @!P0 SYNCS.PHASECHK.TRANS64 P0, [R9+URZ], R4 ;  /* 0x00000004090085a7 */ /* 0x000e64000800007f */
[----:B-1----:R-:W-:Y:S05]  /*1ae60*/  @!P0 BRA `(.L_x_454) ;  /* 0xfffffffc00f08947 */ /* 0x002fea000383ffff */
[----:B------:R-:W-:Y:S05]  /*1ae70*/  BRA `(.L_x_475) ;  /* 0xfffffff800447947 */ /* 0x000fea000383ffff */
.L_x_455:
[----:B-1----:R1:W2:Y:S02]  /*1ae80*/  SYNCS.PHASECHK.TRANS64.TRYWAIT P0, [R6+URZ], R5 ;  /* 0x00000005060075a7 */ /* 0x0022a4000800017f */
[----:B--2---:R-:W-:Y:S05]  /*1ae90*/  @!P0 NANOSLEEP.SYNCS 0x989680 ;  /* 0x009896800000895d */ /* 0x004fea0003900000 */
[----:B------:R-:W2:Y:S02]  /*1aea0*/  @!P0 SYNCS.PHASECHK.TRANS64 P0, [R6+URZ], R5 ;  /* 0x00000005060085a7 */ /* 0x000ea4000800007f */
[----:B--2---:R-:W-:Y:S05]  /*1aeb0*/  @!P0 BRA `(.L_x_455) ;  /* 0xfffffffc00f08947 */ /* 0x004fea000383ffff */
[----:B------:R-:W-:Y:S05]  /*1aec0*/  BRA `(.L_x_476) ;  /* 0xfffffff8004c7947 */ /* 0x000fea000383ffff */
.L_x_477:
[----:B------:R-:W-:-:S00]  /*1aed0*/  BRA `(.L_x_477) ;  /* 0xfffffffc00fc7947 */ /* 0x000fc0000383ffff */
[----:B------:R-:W-:-:S00]  /*1aee0*/  NOP ;  /* 0x0000000000007918 */ /* 0x000fc00000000000 */
        /* <DEDUP_REMOVED lines=9> */
.L_x_478:


//--------------------- .nv.shared._ZN7cutlass13device_kernelINS_4gemm6kernel13GemmUniversalIN4cute5tupleIJiiiiEEENS1_10collective13CollectiveMmaINS1_37MainloopSm90TmaGmmaWarpSpecializedFP8ILi14ENS5_IJNS4_1CILi1EEESB_SB_EEENS1_35KernelTmaWarpSpecializedCooperativeEEENS5_IJNSA_ILi128EEENSA_ILi384EEENSA_ILi32EEEEEENS_12float_e4m3_tENS5_IJlSB_lEEESJ_SK_NS4_8TiledMMAINS4_8MMA_AtomIJNS4_4SM904GMMA31MMA_64x192x32_F32E4M3E4M3_SS_TNILNSO_7ScaleInE1ELSQ_1EEEEEENS4_6LayoutINS5_IJNSA_ILi2EEESB_SB_EEENS5_IJSB_NSA_ILi0EEESW_EEEEENS5_IJNS4_10UnderscoreESZ_SZ_EEEEENS4_13SM90_TMA_LOADENS4_14ComposedLayoutINS4_7SwizzleILi1ELi4ELi3EEENS4_18smem_ptr_flag_bitsILi8EEENST_INS5_IJNSA_ILi8EEESH_EEENS5_IJSH_SB_EEEEEEEvNS4_8identityES12_S1C_vS1D_EENS_8epilogue10collective6detail29Sm90TmaWarpSpecializedAdapterINS1G_15DefaultEpilogueISJ_SK_SK_NS1F_6thread17LinearCombinationISJ_Li1EffLNS1K_9ScaleType4KindE0ELNS_15FloatRoundStyleE2ESJ_EENS1_15EpilogueDefaultEEEEEvvEEEEvNT_6ParamsE --------------------------
	.section	.nv.shared._ZN7cutlass13device_kernelINS_4gemm6kernel13GemmUniversalIN4cute5tupleIJiiiiEEENS1_10collective13CollectiveMmaINS1_37MainloopSm90TmaGmmaWarpSpecializedFP8ILi14ENS5_IJNS4_1CILi1EEESB_SB_EEENS1_35KernelTmaWarpSpecializedCooperativeEEENS5_IJNSA_ILi128EEENSA_ILi384EEENSA_ILi32EEEEEENS_12float_e4m3_tENS5_IJlSB_lEEESJ_SK_NS4_8TiledMMAINS4_8MMA_AtomIJNS4_4SM904GMMA31MMA_64x192x32_F32E4M3E4M3_SS_TNILNSO_7ScaleInE1ELSQ_1EEEEEENS4_6LayoutINS5_IJNSA_ILi2EEESB_SB_EEENS5_IJSB_NSA_ILi0EEESW_EEEEENS5_IJNS4_10UnderscoreESZ_SZ_EEEEENS4_13SM90_TMA_LOADENS4_14ComposedLayoutINS4_7SwizzleILi1ELi4ELi3EEENS4_18smem_ptr_flag_bitsILi8EEENST_INS5_IJNSA_ILi8EEESH_EEENS5_IJSH_SB_EEEEEEEvNS4_8identityES12_S1C_vS1D_EENS_8epilogue10collective6detail29Sm90TmaWarpSpecializedAdapterINS1G_15DefaultEpilogueISJ_SK_SK_NS1F_6thread17LinearCombinationISJ_Li1EffLNS1K_9ScaleType4KindE0ELNS_15FloatRoundStyleE2ESJ_EENS1_15EpilogueDefaultEEEEEvvEEEEvNT_6ParamsE,"aw",@nobits
	.sectionflags	@""
	.align	16
	.zero		1024


//--------------------- .nv.shared.reserved.0     --------------------------
	.section	.nv.shared.reserved.0,"aw",@nobits
	.weak		__nv_reservedSMEM_offset_0_alias
	.size		__nv_reservedSMEM_offset_0_alias, 0, 0
	.other		__nv_reservedSMEM_offset_0_alias,@"STO_CUDA_RESERVED_SHARED STV_DEFAULT"
__nv_reservedSMEM_offset_0_alias:
	.zero		0


//--------------------- .nv.global                --------------------------
	.section	.nv.global,"aw",@nobits
.nv.global:
	.type		_ZN39_INTERNAL_dd333db1_4_k_cu_2893ef24_54034cute1_E,@object
	.size		_ZN39_INTERNAL_dd333db1_4_k_cu_2893ef24_54034cute1_E,(_ZN39_INTERNAL_dd333db1_4_k_cu_2893ef24_54034cuda3std3__45__cpo6cbeginE - _ZN39_INTERNAL_dd333db1_4_k_cu_2893ef24_54034cute1_E)
_ZN39_INTERNAL_dd333db1_4_k_cu_2893ef24_54034cute1_E:
	.zero		1
	.type		_ZN39_INTERNAL_dd333db1_4_k_cu_2893ef24_54034cuda3std3__45__cpo6cbeginE,@object
	.size		_ZN39_INTERNAL_dd333db1_4_k_cu_2893ef24_54034cuda3std3__45__cpo6cbeginE,(_ZN39_INTERNAL_dd333db1_4_k_cu_2893ef24_54034cuda3std3__48in_placeE - _ZN39_INTERNAL_dd333db1_4_k_cu_2893ef24_54034cuda3std3__45__cpo6cbeginE)
_ZN39_INTERNAL_dd333db1_4_k_cu_2893ef24_54034cuda3std3__45__cpo6cbeginE:
	.zero		1
	.type		_ZN39_INTERNAL_dd333db1_4_k_cu_2893ef24_54034cuda3std3__48in_placeE,@object
	.size		_ZN39_INTERNAL_dd333db1_4_k_cu_2893ef24_54034cuda3std3__48in_placeE,(_ZN39_INTERNAL_dd333db1_4_k_cu_2893ef24_54034cuda3std6ranges3__45__cpo9iter_moveE - _ZN39_INTERNAL_dd333db1_4_k_cu_2893ef24_54034cuda3std3__48in_placeE)
_ZN39_INTERNAL_dd333db1_4_k_cu_2893ef24_54034cuda3std3__48in_placeE:
	.zero		1
	.type		_ZN39_INTERNAL_dd333db1_4_k_cu_2893ef24_54034cuda3std6ranges3__45__cpo9iter_moveE,@object
	.size		_ZN39_INTERNAL_dd333db1_4_k_cu_2893ef24_54034cuda3std6ranges3__45__cpo9iter_moveE,(_ZN39_INTERNAL_dd333db1_4_k_cu_2893ef24_54034cuda3std3__45__cpo5beginE - _ZN39_INTERNAL_dd333db1_4_k_cu_2893ef24_54034cuda3std6ranges3__45__cpo9iter_moveE)
_ZN39_INTERNAL_dd333db1_4_k_cu_2893ef24_54034cuda3std6ranges3__45__cpo9iter_moveE:
	.zero		1
	.type		_ZN39_INTERNAL_dd333db1_4_k_cu_2893ef24_54034cuda3std3__45__cpo5beginE,@object
	.size		_ZN39_INTERNAL_dd333db1_4_k_cu_2893ef24_54034cuda3std3__45__cpo5beginE,(_ZN39_INTERNAL_dd333db1_4_k_cu_2893ef24_54034cuda3std3__441_GLOBAL__N__dd333db1_4_k_cu_2893ef24_54036ignoreE - _ZN39_INTERNAL_dd333db1_4_k_cu_2893ef24_54034cuda3std3__45__cpo5beginE)
_ZN39_INTERNAL_dd333db1_4_k_cu_2893ef24_54034cuda3std3__45__cpo5beginE:
	.zero		1
	.type		_ZN39_INTERNAL_dd333db1_4_k_cu_2893ef24_54034cuda3std3__441_GLOBAL__N__dd333db1_4_k_cu_2893ef24_54036ignoreE,@object
	.size		_ZN39_INTERNAL_dd333db1_4_k_cu_2893ef24_54034cuda3std3__441_GLOBAL__N__dd333db1_4_k_cu_2893ef24_54036ignoreE,(_ZN39_INTERNAL_dd333db1_4_k_cu_2893ef24_54034cute7productE - _ZN39_INTERNAL_dd333db1_4_k_cu_2893ef24_54034cuda3std3__441_GLOBAL__N__dd333db1_4_k_cu_2893ef24_54036ignoreE)
_ZN39_INTERNAL_dd333db1_4_k_cu_2893ef24_54034cuda3std3__441_GLOBAL__N__dd333db1_4_k_cu_2893ef24_54036ignoreE:
	.zero		1
	.type		_ZN39_INTERNAL_dd333db1_4_k_cu_2893ef24_54034cute7productE,@object
	.size		_ZN39_INTERNAL_dd333db1_4_k_cu_2893ef24_54034cute7productE,(_ZN39_INTERNAL_dd333db1_4_k_cu_2893ef24_54034cuda3std3__45__cpo3endE - _ZN39_INTERNAL_dd333db1_4_k_cu_2893ef24_54034cute7productE)
_ZN39_INTERNAL_dd333db1_4_k_cu_2893ef24_54034cute7productE:
	.zero		1
	.type		_ZN39_INTERNAL_dd333db1_4_k_cu_2893ef24_54034cuda3std3__45__cpo3endE,@object
	.size		_ZN39_INTERNAL_dd333db1_4_k_cu_2893ef24_54034cuda3std3__45__cpo3endE,(_ZN39_INTERNAL_dd333db1_4_k_cu_2893ef24_54034cuda3std3__419piecewise_constructE - _ZN39_INTERNAL_dd333db1_4_k_cu_2893ef24_54034cuda3std3__45__cpo3endE)
_ZN39_INTERNAL_dd333db1_4_k_cu_2893ef24_54034cuda3std3__45__cpo3endE:
	.zero		1
	.type		_ZN39_INTERNAL_dd333db1_4_k_cu_2893ef24_54034cuda3std3__419piecewise_constructE,@object
	.size		_ZN39_INTERNAL_dd333db1_4_k_cu_2893ef24_54034cuda3std3__419piecewise_constructE,(_ZN39_INTERNAL_dd333db1_4_k_cu_2893ef24_54034cuda3std3__45__cpo4cendE - _ZN39_INTERNAL_dd333db1_4_k_cu_2893ef24_54034cuda3std3__419piecewise_constructE)
_ZN39_INTERNAL_dd333db1_4_k_cu_2893ef24_54034cuda3std3__419piecewise_constructE:
	.zero		1
	.type		_ZN39_INTERNAL_dd333db1_4_k_cu_2893ef24_54034cuda3std3__45__cpo4cendE,@object
	.size		_ZN39_INTERNAL_dd333db1_4_k_cu_2893ef24_54034cuda3std3__45__cpo4cendE,(_ZN39_INTERNAL_dd333db1_4_k_cu_2893ef24_54034cuda3std6ranges3__45__cpo4swapE - _ZN39_INTERNAL_dd333db1_4_k_cu_2893ef24_54034cuda3std3__45__cpo4cendE)
_ZN39_INTERNAL_dd333db1_4_k_cu_2893ef24_54034cuda3std3__45__cpo4cendE:
	.zero		1
	.type		_ZN39_INTERNAL_dd333db1_4_k_cu_2893ef24_54034cuda3std6ranges3__45__cpo4swapE,@object
	.size		_ZN39_INTERNAL_dd333db1_4_k_cu_2893ef24_54034cuda3std6ranges3__45__cpo4swapE,(.L_7 - _ZN39_INTERNAL_dd333db1_4_k_cu_2893ef24_54034cuda3std6ranges3__45__cpo4swapE)
_ZN39_INTERNAL_dd333db1_4_k_cu_2893ef24_54034cuda3std6ranges3__45__cpo4swapE:
	.zero		1
.L_7:


//--------------------- .nv.constant0._ZN7cutlass13device_kernelINS_4gemm6kernel13GemmUniversalIN4cute5tupleIJiiiiEEENS1_10collective13CollectiveMmaINS1_37MainloopSm90TmaGmmaWarpSpecializedFP8ILi14ENS5_IJNS4_1CILi1EEESB_SB_EEENS1_35KernelTmaWarpSpecializedCooperativeEEENS5_IJNSA_ILi128EEENSA_ILi384EEENSA_ILi32EEEEEENS_12float_e4m3_tENS5_IJlSB_lEEESJ_SK_NS4_8TiledMMAINS4_8MMA_AtomIJNS4_4SM904GMMA31MMA_64x192x32_F32E4M3E4M3_SS_TNILNSO_7ScaleInE1ELSQ_1EEEEEENS4_6LayoutINS5_IJNSA_ILi2EEESB_SB_EEENS5_IJSB_NSA_ILi0EEESW_EEEEENS5_IJNS4_10UnderscoreESZ_SZ_EEEEENS4_13SM90_TMA_LOADENS4_14ComposedLayoutINS4_7SwizzleILi1ELi4ELi3EEENS4_18smem_ptr_flag_bitsILi8EEENST_INS5_IJNSA_ILi8EEESH_EEENS5_IJSH_SB_EEEEEEEvNS4_8identityES12_S1C_vS1D_EENS_8epilogue10collective6detail29Sm90TmaWarpSpecializedAdapterINS1G_15DefaultEpilogueISJ_SK_SK_NS1F_6thread17LinearCombinationISJ_Li1EffLNS1K_9ScaleType4KindE0ELNS_15FloatRoundStyleE2ESJ_EENS1_15EpilogueDefaultEEEEEvvEEEEvNT_6ParamsE --------------------------
	.section	.nv.constant0._ZN7cutlass13device_kernelINS_4gemm6kernel13GemmUniversalIN4cute5tupleIJiiiiEEENS1_10collective13CollectiveMmaINS1_37MainloopSm90TmaGmmaWarpSpecializedFP8ILi14ENS5_IJNS4_1CILi1EEESB_SB_EEENS1_35KernelTmaWarpSpecializedCooperativeEEENS5_IJNSA_ILi128EEENSA_ILi384EEENSA_ILi32EEEEEENS_12float_e4m3_tENS5_IJlSB_lEEESJ_SK_NS4_8TiledMMAINS4_8MMA_AtomIJNS4_4SM904GMMA31MMA_64x192x32_F32E4M3E4M3_SS_TNILNSO_7ScaleInE1ELSQ_1EEEEEENS4_6LayoutINS5_IJNSA_ILi2EEESB_SB_EEENS5_IJSB_NSA_ILi0EEESW_EEEEENS5_IJNS4_10UnderscoreESZ_SZ_EEEEENS4_13SM90_TMA_LOADENS4_14ComposedLayoutINS4_7SwizzleILi1ELi4ELi3EEENS4_18smem_ptr_flag_bitsILi8EEENST_INS5_IJNSA_ILi8EEESH_EEENS5_IJSH_SB_EEEEEEEvNS4_8identityES12_S1C_vS1D_EENS_8epilogue10collective6detail29Sm90TmaWarpSpecializedAdapterINS1G_15DefaultEpilogueISJ_SK_SK_NS1F_6thread17LinearCombinationISJ_Li1EffLNS1K_9ScaleType4KindE0ELNS_15FloatRoundStyleE2ESJ_EENS1_15EpilogueDefaultEEEEEvvEEEEvNT_6ParamsE,"a",@progbits
	.sectionflags	@""
	.align	4
.nv.constant0._ZN7cutlass13device_kernelINS_4gemm6kernel13GemmUniversalIN4cute5tupleIJiiiiEEENS1_10collective13CollectiveMmaINS1_37MainloopSm90TmaGmmaWarpSpecializedFP8ILi14ENS5_IJNS4_1CILi1EEESB_SB_EEENS1_35KernelTmaWarpSpecializedCooperativeEEENS5_IJNSA_ILi128EEENSA_ILi384EEENSA_ILi32EEEEEENS_12float_e4m3_tENS5_IJlSB_lEEESJ_SK_NS4_8TiledMMAINS4_8MMA_AtomIJNS4_4SM904GMMA31MMA_64x192x32_F32E4M3E4M3_SS_TNILNSO_7ScaleInE1ELSQ_1EEEEEENS4_6LayoutINS5_IJNSA_ILi2EEESB_SB_EEENS5_IJSB_NSA_ILi0EEESW_EEEEENS5_IJNS4_10UnderscoreESZ_SZ_EEEEENS4_13SM90_TMA_LOADENS4_14ComposedLayoutINS4_7SwizzleILi1ELi4ELi3EEENS4_18smem_ptr_flag_bitsILi8EEENST_INS5_IJNSA_ILi8EEESH_EEENS5_IJSH_SB_EEEEEEEvNS4_8identityES12_S1C_vS1D_EENS_8epilogue10collective6detail29Sm90TmaWarpSpecializedAdapterINS1G_15DefaultEpilogueISJ_SK_SK_NS1F_6thread17LinearCombinationISJ_Li1EffLNS1K_9ScaleType4KindE0ELNS_15FloatRoundStyleE2ESJ_EENS1_15EpilogueDefaultEEEEEvvEEEEvNT_6ParamsE:
	.zero		1664


//--------------------- SYMBOLS --------------------------

	.type		.nv.reservedSmem.offset0,@object
	.size		.nv.reservedSmem.offset0,0x4
